	.target	sm_90a

	.elftype	@"ET_EXEC"


//--------------------- .note.nv.tkinfo           --------------------------
	.section	.note.nv.tkinfo,"",@"SHT_NOTE"
	.sectionflags	@"SHF_NOTE_NV_TKINFO"
	.tkinfo
        /*0018*/ 	.word	0x00000002
        /*0030*/ 	.string	""
        /*0030*/ 	.string	"ptxas"
        /*0030*/ 	.string	"Cuda compilation tools, release 13.0, V13.0.88"
        /*0030*/ 	.string	"Build cuda_13.0.r13.0/compiler.36424714_0"
        /*0030*/ 	.string	"-arch sm_90a -m 64 "



//--------------------- .note.nv.cuinfo           --------------------------
	.section	.note.nv.cuinfo,"",@"SHT_NOTE"
	.sectionflags	@"SHF_NOTE_NV_CUINFO"
        /*0018*/ 	.short	0x0002
        /*001a*/ 	.short	0x005a
        /*001c*/ 	.short	0x0082
	.zero		2


//--------------------- .nv.info                  --------------------------
	.section	.nv.info,"",@"SHT_CUDA_INFO"
	.align	4


	//----- nvinfo : EIATTR_REGCOUNT
	.align		4
        /*0000*/ 	.byte	0x04, 0x2f
        /*0002*/ 	.short	(.L_12 - .L_11)
	.align		4
.L_11:
        /*0004*/ 	.word	index@(_ZN7cutlass13device_kernelINS_4gemm6kernel13GemmUniversalIN4cute5tupleIJiiiiEEENS1_10collective13CollectiveMmaINS1_37MainloopSm90TmaGmmaWarpSpecializedFP8ILi18ENS5_IJNS4_1CILi1EEESB_SB_EEENS1_35KernelTmaWarpSpecializedCooperativeEEENS5_IJNSA_ILi128EEENSA_ILi256EEENSA_ILi32EEEEEENS_12float_e5m2_tENS5_IJlSB_lEEENS_12float_e4m3_tESK_NS4_8TiledMMAINS4_8MMA_AtomIJNS4_4SM904GMMA31MMA_64x256x32_F32E5M2E4M3_SS_TNILNSP_7ScaleInE1ELSR_1EEEEEENS4_6LayoutINS5_IJNSA_ILi2EEESB_SB_EEENS5_IJSB_NSA_ILi0EEESX_EEEEENS5_IJNS4_10UnderscoreES10_S10_EEEEENS4_13SM90_TMA_LOADENS4_14ComposedLayoutINS4_7SwizzleILi1ELi4ELi3EEENS4_18smem_ptr_flag_bitsILi8EEENSU_INS5_IJNSA_ILi8EEESH_EEENS5_IJSH_SB_EEEEEEEvNS4_8identityES13_S1D_vS1E_EENS_8epilogue10collective6detail29Sm90TmaWarpSpecializedAdapterINS1H_15DefaultEpilogueISJ_SK_SK_NS1G_6thread17LinearCombinationISJ_Li1EffLNS1L_9ScaleType4KindE0ELNS_15FloatRoundStyleE2ESJ_EENS1_15EpilogueDefaultEEEEEvvEEEEvNT_6ParamsE)
        /*0008*/ 	.word	0x000000a8


	//----- nvinfo : EIATTR_FRAME_SIZE
	.align		4
.L_12:
        /*000c*/ 	.byte	0x04, 0x11
        /*000e*/ 	.short	(.L_14 - .L_13)
	.align		4
.L_13:
        /*0010*/ 	.word	index@(_ZN7cutlass13device_kernelINS_4gemm6kernel13GemmUniversalIN4cute5tupleIJiiiiEEENS1_10collective13CollectiveMmaINS1_37MainloopSm90TmaGmmaWarpSpecializedFP8ILi18ENS5_IJNS4_1CILi1EEESB_SB_EEENS1_35KernelTmaWarpSpecializedCooperativeEEENS5_IJNSA_ILi128EEENSA_ILi256EEENSA_ILi32EEEEEENS_12float_e5m2_tENS5_IJlSB_lEEENS_12float_e4m3_tESK_NS4_8TiledMMAINS4_8MMA_AtomIJNS4_4SM904GMMA31MMA_64x256x32_F32E5M2E4M3_SS_TNILNSP_7ScaleInE1ELSR_1EEEEEENS4_6LayoutINS5_IJNSA_ILi2EEESB_SB_EEENS5_IJSB_NSA_ILi0EEESX_EEEEENS5_IJNS4_10UnderscoreES10_S10_EEEEENS4_13SM90_TMA_LOADENS4_14ComposedLayoutINS4_7SwizzleILi1ELi4ELi3EEENS4_18smem_ptr_flag_bitsILi8EEENSU_INS5_IJNSA_ILi8EEESH_EEENS5_IJSH_SB_EEEEEEEvNS4_8identityES13_S1D_vS1E_EENS_8epilogue10collective6detail29Sm90TmaWarpSpecializedAdapterINS1H_15DefaultEpilogueISJ_SK_SK_NS1G_6thread17LinearCombinationISJ_Li1EffLNS1L_9ScaleType4KindE0ELNS_15FloatRoundStyleE2ESJ_EENS1_15EpilogueDefaultEEEEEvvEEEEvNT_6ParamsE)
        /*0014*/ 	.word	0x00000100


	//----- nvinfo : EIATTR_MIN_STACK_SIZE
	.align		4
.L_14:
        /*0018*/ 	.byte	0x04, 0x12
        /*001a*/ 	.short	(.L_16 - .L_15)
	.align		4
.L_15:
        /*001c*/ 	.word	index@(_ZN7cutlass13device_kernelINS_4gemm6kernel13GemmUniversalIN4cute5tupleIJiiiiEEENS1_10collective13CollectiveMmaINS1_37MainloopSm90TmaGmmaWarpSpecializedFP8ILi18ENS5_IJNS4_1CILi1EEESB_SB_EEENS1_35KernelTmaWarpSpecializedCooperativeEEENS5_IJNSA_ILi128EEENSA_ILi256EEENSA_ILi32EEEEEENS_12float_e5m2_tENS5_IJlSB_lEEENS_12float_e4m3_tESK_NS4_8TiledMMAINS4_8MMA_AtomIJNS4_4SM904GMMA31MMA_64x256x32_F32E5M2E4M3_SS_TNILNSP_7ScaleInE1ELSR_1EEEEEENS4_6LayoutINS5_IJNSA_ILi2EEESB_SB_EEENS5_IJSB_NSA_ILi0EEESX_EEEEENS5_IJNS4_10UnderscoreES10_S10_EEEEENS4_13SM90_TMA_LOADENS4_14ComposedLayoutINS4_7SwizzleILi1ELi4ELi3EEENS4_18smem_ptr_flag_bitsILi8EEENSU_INS5_IJNSA_ILi8EEESH_EEENS5_IJSH_SB_EEEEEEEvNS4_8identityES13_S1D_vS1E_EENS_8epilogue10collective6detail29Sm90TmaWarpSpecializedAdapterINS1H_15DefaultEpilogueISJ_SK_SK_NS1G_6thread17LinearCombinationISJ_Li1EffLNS1L_9ScaleType4KindE0ELNS_15FloatRoundStyleE2ESJ_EENS1_15EpilogueDefaultEEEEEvvEEEEvNT_6ParamsE)
        /*0020*/ 	.word	0x00000100
.L_16:


//--------------------- .nv.compat                --------------------------
	.section	.nv.compat,"",@"SHT_CUDA_COMPAT_INFO"
	.align	4
        /*0000*/ 	.byte	0x02, 0x09, 0x01, 0x00, 0x02, 0x02, 0x04, 0x00, 0x02, 0x05, 0x05, 0x00, 0x03, 0x07, 0x01, 0x01
        /*0010*/ 	.byte	0x02, 0x03, 0x01, 0x00, 0x02, 0x06, 0x01, 0x00, 0x04, 0x0b, 0x08, 0x00, 0x00, 0x00, 0x00, 0x00
        /*0020*/ 	.byte	0x00, 0x00, 0x00, 0x00


//--------------------- .nv.info._ZN7cutlass13device_kernelINS_4gemm6kernel13GemmUniversalIN4cute5tupleIJiiiiEEENS1_10collective13CollectiveMmaINS1_37MainloopSm90TmaGmmaWarpSpecializedFP8ILi18ENS5_IJNS4_1CILi1EEESB_SB_EEENS1_35KernelTmaWarpSpecializedCooperativeEEENS5_IJNSA_ILi128EEENSA_ILi256EEENSA_ILi32EEEEEENS_12float_e5m2_tENS5_IJlSB_lEEENS_12float_e4m3_tESK_NS4_8TiledMMAINS4_8MMA_AtomIJNS4_4SM904GMMA31MMA_64x256x32_F32E5M2E4M3_SS_TNILNSP_7ScaleInE1ELSR_1EEEEEENS4_6LayoutINS5_IJNSA_ILi2EEESB_SB_EEENS5_IJSB_NSA_ILi0EEESX_EEEEENS5_IJNS4_10UnderscoreES10_S10_EEEEENS4_13SM90_TMA_LOADENS4_14ComposedLayoutINS4_7SwizzleILi1ELi4ELi3EEENS4_18smem_ptr_flag_bitsILi8EEENSU_INS5_IJNSA_ILi8EEESH_EEENS5_IJSH_SB_EEEEEEEvNS4_8identityES13_S1D_vS1E_EENS_8epilogue10collective6detail29Sm90TmaWarpSpecializedAdapterINS1H_15DefaultEpilogueISJ_SK_SK_NS1G_6thread17LinearCombinationISJ_Li1EffLNS1L_9ScaleType4KindE0ELNS_15FloatRoundStyleE2ESJ_EENS1_15EpilogueDefaultEEEEEvvEEEEvNT_6ParamsE --------------------------
	.section	.nv.info._ZN7cutlass13device_kernelINS_4gemm6kernel13GemmUniversalIN4cute5tupleIJiiiiEEENS1_10collective13CollectiveMmaINS1_37MainloopSm90TmaGmmaWarpSpecializedFP8ILi18ENS5_IJNS4_1CILi1EEESB_SB_EEENS1_35KernelTmaWarpSpecializedCooperativeEEENS5_IJNSA_ILi128EEENSA_ILi256EEENSA_ILi32EEEEEENS_12float_e5m2_tENS5_IJlSB_lEEENS_12float_e4m3_tESK_NS4_8TiledMMAINS4_8MMA_AtomIJNS4_4SM904GMMA31MMA_64x256x32_F32E5M2E4M3_SS_TNILNSP_7ScaleInE1ELSR_1EEEEEENS4_6LayoutINS5_IJNSA_ILi2EEESB_SB_EEENS5_IJSB_NSA_ILi0EEESX_EEEEENS5_IJNS4_10UnderscoreES10_S10_EEEEENS4_13SM90_TMA_LOADENS4_14ComposedLayoutINS4_7SwizzleILi1ELi4ELi3EEENS4_18smem_ptr_flag_bitsILi8EEENSU_INS5_IJNSA_ILi8EEESH_EEENS5_IJSH_SB_EEEEEEEvNS4_8identityES13_S1D_vS1E_EENS_8epilogue10collective6detail29Sm90TmaWarpSpecializedAdapterINS1H_15DefaultEpilogueISJ_SK_SK_NS1G_6thread17LinearCombinationISJ_Li1EffLNS1L_9ScaleType4KindE0ELNS_15FloatRoundStyleE2ESJ_EENS1_15EpilogueDefaultEEEEEvvEEEEvNT_6ParamsE,"",@"SHT_CUDA_INFO"
	.sectionflags	@""
	.align	4


	//----- nvinfo : EIATTR_CUDA_API_VERSION
	.align		4
        /*0000*/ 	.byte	0x04, 0x37
        /*0002*/ 	.short	(.L_18 - .L_17)
.L_17:
        /*0004*/ 	.word	0x00000082


	//----- nvinfo : EIATTR_KPARAM_INFO
	.align		4
.L_18:
        /*0008*/ 	.byte	0x04, 0x17
        /*000a*/ 	.short	(.L_20 - .L_19)
.L_19:
        /*000c*/ 	.word	0x00000000
        /*0010*/ 	.short	0x0000
        /*0012*/ 	.short	0x0070
        /*0014*/ 	.byte	0x00, 0xf0, 0x01, 0x10


	//----- nvinfo : EIATTR_SPARSE_MMA_MASK
	.align		4
.L_20:
        /*0018*/ 	.byte	0x03, 0x50
        /*001a*/ 	.short	0x0000


	//----- nvinfo : EIATTR_MAXREG_COUNT
	.align		4
        /*001c*/ 	.byte	0x03, 0x1b
        /*001e*/ 	.short	0x00a8


	//----- nvinfo : EIATTR_NUM_BARRIERS
	.align		4
        /*0020*/ 	.byte	0x02, 0x4c
        /*0022*/ 	.byte	0x01
	.zero		1


	//----- nvinfo : EIATTR_ANNOTATIONS
	.align		4
        /*0024*/ 	.byte	0x04, 0x55
        /*0026*/ 	.short	(.L_22 - .L_21)


	//   ....[0]....
.L_21:
        /*0028*/ 	.word	0x00000001
        /*002c*/ 	.byte	0x80, 0x07, 0x00, 0x00, 0x01, 0x00, 0x00, 0x00, 0xa0, 0x07, 0x00, 0x00, 0x01, 0x00, 0x00, 0x00
        /* <DEDUP_REMOVED lines=193> */
        /*0c4c*/ 	.byte	0x40, 0x09, 0x01, 0x00


	//----- nvinfo : EIATTR_MERCURY_ISA_VERSION
	.align		4
.L_22:
        /*0c50*/ 	.byte	0x03, 0x5f
        /*0c52*/ 	.short	0x0101


	//----- nvinfo : EIATTR_INT_WARP_WIDE_INSTR_OFFSETS
	.align		4
        /*0c54*/ 	.byte	0x04, 0x31
        /*0c56*/ 	.short	(.L_24 - .L_23)


	//   ....[0]....
.L_23:
        /*0c58*/ 	.word	0x00000650


	//   ....[1]....
        /*0c5c*/ 	.word	0x00000660


	//   ....[2]....
        /*0c60*/ 	.word	0x00000790


	//----- nvinfo : EIATTR_COOP_GROUP_MASK_REGIDS
	.align		4
.L_24:
        /*0c64*/ 	.byte	0x04, 0x29
        /*0c66*/ 	.short	(.L_26 - .L_25)


	//   ....[0]....
.L_25:
        /*0c68*/ 	.word	0xffffffff


	//   ....[1]....
        /*0c6c*/ 	.word	0xffffffff


	//   ....[2]....
        /*0c70*/ 	.word	0xffffffff


	//   ....[3]....
        /*0c74*/ 	.word	0xffffffff


	//   ....[4]....
        /*0c78*/ 	.word	0xffffffff


	//----- nvinfo : EIATTR_COOP_GROUP_INSTR_OFFSETS
	.align		4
.L_26:
        /*0c7c*/ 	.byte	0x04, 0x28
        /*0c7e*/ 	.short	(.L_28 - .L_27)


	//   ....[0]....
.L_27:
        /*0c80*/ 	.word	0x00000070


	//   ....[1]....
        /*0c84*/ 	.word	0x00000080


	//   ....[2]....
        /*0c88*/ 	.word	0x000001a0


	//   ....[3]....
        /*0c8c*/ 	.word	0x000005a0


	//   ....[4]....
        /*0c90*/ 	.word	0x000014e0


	//----- nvinfo : EIATTR_REG_RECONFIG
	.align		4
.L_28:
        /*0c94*/ 	.byte	0x01, 0x54
	.zero		2


	//----- nvinfo : EIATTR_MBARRIER_INSTR_OFFSETS
	.align		4
        /*0c98*/ 	.byte	0x04, 0x39
        /*0c9a*/ 	.short	(.L_30 - .L_29)


	//   ....[0]....
.L_29:
        /*0c9c*/ 	.word	0x00000340
        /*0ca0*/ 	.word	0x000000ff
        /*0ca4*/ 	.word	0x00000000
        /*0ca8*/ 	.short	0x0100
        /*0caa*/ 	.byte	0x09
	.zero		1


	//   ....[1]....
        /*0cac*/ 	.word	0x00000350
        /*0cb0*/ 	.word	0x000000ff
        /*0cb4*/ 	.word	0x00000090
        /*0cb8*/ 	.short	0x0100
        /*0cba*/ 	.byte	0x09
	.zero		1


	//   ....[2]....
        /*0cbc*/ 	.word	0x00000360
        /*0cc0*/ 	.word	0x000000ff
        /*0cc4*/ 	.word	0x00000008
        /*0cc8*/ 	.short	0x0100
        /*0cca*/ 	.byte	0x09
	.zero		1


	//   ....[3]....
        /*0ccc*/ 	.word	0x00000370
        /*0cd0*/ 	.word	0x000000ff
        /*0cd4*/ 	.word	0x00000098
        /*0cd8*/ 	.short	0x0100
        /*0cda*/ 	.byte	0x09
	.zero		1


	//   ....[4]....
        /*0cdc*/ 	.word	0x00000380
        /*0ce0*/ 	.word	0x000000ff
        /*0ce4*/ 	.word	0x00000010
        /*0ce8*/ 	.short	0x0100
        /*0cea*/ 	.byte	0x09
	.zero		1


	//   ....[5]....
        /*0cec*/ 	.word	0x00000390
        /*0cf0*/ 	.word	0x000000ff
        /*0cf4*/ 	.word	0x000000a0
        /*0cf8*/ 	.short	0x0100
        /*0cfa*/ 	.byte	0x09
	.zero		1


	//   ....[6]....
        /*0cfc*/ 	.word	0x000003a0
        /*0d00*/ 	.word	0x000000ff
        /*0d04*/ 	.word	0x00000018
        /*0d08*/ 	.short	0x0100
        /*0d0a*/ 	.byte	0x09
	.zero		1


	//   ....[7]....
        /*0d0c*/ 	.word	0x000003b0
        /*0d10*/ 	.word	0x000000ff
        /*0d14*/ 	.word	0x000000a8
        /*0d18*/ 	.short	0x0100
        /*0d1a*/ 	.byte	0x09
	.zero		1


	//   ....[8]....
        /*0d1c*/ 	.word	0x000003c0
        /*0d20*/ 	.word	0x000000ff
        /*0d24*/ 	.word	0x00000020
        /*0d28*/ 	.short	0x0100
        /*0d2a*/ 	.byte	0x09
	.zero		1


	//   ....[9]....
        /*0d2c*/ 	.word	0x000003d0
        /*0d30*/ 	.word	0x000000ff
        /*0d34*/ 	.word	0x000000b0
        /*0d38*/ 	.short	0x0100
        /*0d3a*/ 	.byte	0x09
	.zero		1


	//   ....[10]....
        /*0d3c*/ 	.word	0x000003e0
        /*0d40*/ 	.word	0x000000ff
        /*0d44*/ 	.word	0x00000028
        /*0d48*/ 	.short	0x0100
        /*0d4a*/ 	.byte	0x09
	.zero		1


	//   ....[11]....
        /*0d4c*/ 	.word	0x000003f0
        /*0d50*/ 	.word	0x000000ff
        /*0d54*/ 	.word	0x000000b8
        /*0d58*/ 	.short	0x0100
        /*0d5a*/ 	.byte	0x09
	.zero		1


	//   ....[12]....
        /*0d5c*/ 	.word	0x00000400
        /*0d60*/ 	.word	0x000000ff
        /*0d64*/ 	.word	0x00000030
        /*0d68*/ 	.short	0x0100
        /*0d6a*/ 	.byte	0x09
	.zero		1


	//   ....[13]....
        /*0d6c*/ 	.word	0x00000410
        /*0d70*/ 	.word	0x000000ff
        /*0d74*/ 	.word	0x000000c0
        /*0d78*/ 	.short	0x0100
        /*0d7a*/ 	.byte	0x09
	.zero		1


	//   ....[14]....
        /*0d7c*/ 	.word	0x00000420
        /*0d80*/ 	.word	0x000000ff
        /*0d84*/ 	.word	0x00000038
        /*0d88*/ 	.short	0x0100
        /*0d8a*/ 	.byte	0x09
	.zero		1


	//   ....[15]....
        /*0d8c*/ 	.word	0x00000430
        /*0d90*/ 	.word	0x000000ff
        /*0d94*/ 	.word	0x000000c8
        /*0d98*/ 	.short	0x0100
        /*0d9a*/ 	.byte	0x09
	.zero		1


	//   ....[16]....
        /*0d9c*/ 	.word	0x00000440
        /*0da0*/ 	.word	0x000000ff
        /*0da4*/ 	.word	0x00000040
        /*0da8*/ 	.short	0x0100
        /*0daa*/ 	.byte	0x09
	.zero		1


	//   ....[17]....
        /*0dac*/ 	.word	0x00000450
        /*0db0*/ 	.word	0x000000ff
        /*0db4*/ 	.word	0x000000d0
        /*0db8*/ 	.short	0x0100
        /*0dba*/ 	.byte	0x09
	.zero		1


	//   ....[18]....
        /*0dbc*/ 	.word	0x00000460
        /*0dc0*/ 	.word	0x000000ff
        /*0dc4*/ 	.word	0x00000048
        /*0dc8*/ 	.short	0x0100
        /*0dca*/ 	.byte	0x09
	.zero		1


	//   ....[19]....
        /*0dcc*/ 	.word	0x00000470
        /*0dd0*/ 	.word	0x000000ff
        /*0dd4*/ 	.word	0x000000d8
        /*0dd8*/ 	.short	0x0100
        /*0dda*/ 	.byte	0x09
	.zero		1


	//   ....[20]....
        /*0ddc*/ 	.word	0x00000480
        /*0de0*/ 	.word	0x000000ff
        /*0de4*/ 	.word	0x00000050
        /*0de8*/ 	.short	0x0100
        /*0dea*/ 	.byte	0x09
	.zero		1


	//   ....[21]....
        /*0dec*/ 	.word	0x00000490
        /*0df0*/ 	.word	0x000000ff
        /*0df4*/ 	.word	0x000000e0
        /*0df8*/ 	.short	0x0100
        /*0dfa*/ 	.byte	0x09
	.zero		1


	//   ....[22]....
        /*0dfc*/ 	.word	0x000004a0
        /*0e00*/ 	.word	0x000000ff
        /*0e04*/ 	.word	0x00000058
        /*0e08*/ 	.short	0x0100
        /*0e0a*/ 	.byte	0x09
	.zero		1


	//   ....[23]....
        /*0e0c*/ 	.word	0x000004b0
        /*0e10*/ 	.word	0x000000ff
        /*0e14*/ 	.word	0x000000e8
        /*0e18*/ 	.short	0x0100
        /*0e1a*/ 	.byte	0x09
	.zero		1


	//   ....[24]....
        /*0e1c*/ 	.word	0x000004c0
        /*0e20*/ 	.word	0x000000ff
        /*0e24*/ 	.word	0x00000060
        /*0e28*/ 	.short	0x0100
        /*0e2a*/ 	.byte	0x09
	.zero		1


	//   ....[25]....
        /*0e2c*/ 	.word	0x000004d0
        /*0e30*/ 	.word	0x000000ff
        /*0e34*/ 	.word	0x000000f0
        /*0e38*/ 	.short	0x0100
        /*0e3a*/ 	.byte	0x09
	.zero		1


	//   ....[26]....
        /*0e3c*/ 	.word	0x000004e0
        /*0e40*/ 	.word	0x000000ff
        /*0e44*/ 	.word	0x00000068
        /*0e48*/ 	.short	0x0100
        /*0e4a*/ 	.byte	0x09
	.zero		1


	//   ....[27]....
        /*0e4c*/ 	.word	0x000004f0
        /*0e50*/ 	.word	0x000000ff
        /*0e54*/ 	.word	0x000000f8
        /*0e58*/ 	.short	0x0100
        /*0e5a*/ 	.byte	0x09
	.zero		1


	//   ....[28]....
        /*0e5c*/ 	.word	0x00000500
        /*0e60*/ 	.word	0x000000ff
        /*0e64*/ 	.word	0x00000070
        /*0e68*/ 	.short	0x0100
        /*0e6a*/ 	.byte	0x09
	.zero		1


	//   ....[29]....
        /*0e6c*/ 	.word	0x00000510
        /*0e70*/ 	.word	0x000000ff
        /*0e74*/ 	.word	0x00000100
        /*0e78*/ 	.short	0x0100
        /*0e7a*/ 	.byte	0x09
	.zero		1


	//   ....[30]....
        /*0e7c*/ 	.word	0x00000520
        /*0e80*/ 	.word	0x000000ff
        /*0e84*/ 	.word	0x00000078
        /*0e88*/ 	.short	0x0100
        /*0e8a*/ 	.byte	0x09
	.zero		1


	//   ....[31]....
        /*0e8c*/ 	.word	0x00000530
        /*0e90*/ 	.word	0x000000ff
        /*0e94*/ 	.word	0x00000108
        /*0e98*/ 	.short	0x0100
        /*0e9a*/ 	.byte	0x09
	.zero		1


	//   ....[32]....
        /*0e9c*/ 	.word	0x00000540
        /*0ea0*/ 	.word	0x000000ff
        /*0ea4*/ 	.word	0x00000080
        /*0ea8*/ 	.short	0x0100
        /*0eaa*/ 	.byte	0x09
	.zero		1


	//   ....[33]....
        /*0eac*/ 	.word	0x00000550
        /*0eb0*/ 	.word	0x000000ff
        /*0eb4*/ 	.word	0x00000110
        /*0eb8*/ 	.short	0x0100
        /*0eba*/ 	.byte	0x09
	.zero		1


	//   ....[34]....
        /*0ebc*/ 	.word	0x00000560
        /*0ec0*/ 	.word	0x000000ff
        /*0ec4*/ 	.word	0x00000088
        /*0ec8*/ 	.short	0x0100
        /*0eca*/ 	.byte	0x09
	.zero		1


	//   ....[35]....
        /*0ecc*/ 	.word	0x00000570
        /*0ed0*/ 	.word	0x000000ff
        /*0ed4*/ 	.word	0x00000118
        /*0ed8*/ 	.short	0x0100
        /*0eda*/ 	.byte	0x09
	.zero		1


	//   ....[36]....
        /*0edc*/ 	.word	0x000007c0
        /*0ee0*/ 	.word	0x000000ff
        /*0ee4*/ 	.word	0x00000130
        /*0ee8*/ 	.short	0x0100
        /*0eea*/ 	.byte	0x06
	.zero		1


	//   ....[37]....
        /*0eec*/ 	.word	0x000007d0
        /*0ef0*/ 	.word	0x000000ff
        /*0ef4*/ 	.word	0x00000138
        /*0ef8*/ 	.short	0x0100
        /*0efa*/ 	.byte	0x06
	.zero		1


	//   ....[38]....
        /*0efc*/ 	.word	0x00001cf0
        /*0f00*/ 	.word	0x000000ff
        /*0f04*/ 	.word	0x00000000
        /*0f08*/ 	.short	0x010a
        /*0f0a*/ 	.byte	0x06
	.zero		1


	//   ....[39]....
        /*0f0c*/ 	.word	0x00001d30
        /*0f10*/ 	.word	0x000000ff
        /*0f14*/ 	.word	0x00000000
        /*0f18*/ 	.short	0x010a
        /*0f1a*/ 	.byte	0x06
	.zero		1


	//   ....[40]....
        /*0f1c*/ 	.word	0x00002ef0
        /*0f20*/ 	.word	0x000000ff
        /*0f24*/ 	.word	0x00000000
        /*0f28*/ 	.short	0x010a
        /*0f2a*/ 	.byte	0x09
	.zero		1


	//   ....[41]....
        /*0f2c*/ 	.word	0x00002f30
        /*0f30*/ 	.word	0x000000ff
        /*0f34*/ 	.word	0x00000000
        /*0f38*/ 	.short	0x010a
        /*0f3a*/ 	.byte	0x09
	.zero		1


	//   ....[42]....
        /*0f3c*/ 	.word	0x00003f00
        /*0f40*/ 	.word	0x000000ff
        /*0f44*/ 	.word	0x00000000
        /*0f48*/ 	.short	0x0101
        /*0f4a*/ 	.byte	0x08
	.zero		1


	//   ....[43]....
        /*0f4c*/ 	.word	0x000050d0
        /*0f50*/ 	.word	0x000000ff
        /*0f54*/ 	.word	0x00000000
        /*0f58*/ 	.short	0x0101
        /*0f5a*/ 	.byte	0x08
	.zero		1


	//   ....[44]....
        /*0f5c*/ 	.word	0x0000f380
        /*0f60*/ 	.word	0x0000000d
        /*0f64*/ 	.word	0x00000090
        /*0f68*/ 	.short	0x010a
        /*0f6a*/ 	.byte	0x3f
	.zero		1


	//   ....[45]....
        /*0f6c*/ 	.word	0x0000f740
        /*0f70*/ 	.word	0x00000004
        /*0f74*/ 	.word	0x00000138
        /*0f78*/ 	.short	0x0101
        /*0f7a*/ 	.byte	0x3f
	.zero		1


	//   ....[46]....
        /*0f7c*/ 	.word	0x0000feb0
        /*0f80*/ 	.word	0x00000007
        /*0f84*/ 	.word	0x00000000
        /*0f88*/ 	.short	0x010a
        /*0f8a*/ 	.byte	0x3f
	.zero		1


	//   ....[47]....
        /*0f8c*/ 	.word	0x0000ff30
        /*0f90*/ 	.word	0x00000009
        /*0f94*/ 	.word	0x00000000
        /*0f98*/ 	.short	0x010a
        /*0f9a*/ 	.byte	0x3f
	.zero		1


	//   ....[48]....
        /*0f9c*/ 	.word	0x0000ffc0
        /*0fa0*/ 	.word	0x00000006
        /*0fa4*/ 	.word	0x00000000
        /*0fa8*/ 	.short	0x010a
        /*0faa*/ 	.byte	0x3f
	.zero		1


	//   ....[49]....
        /*0fac*/ 	.word	0x00010050
        /*0fb0*/ 	.word	0x00000009
        /*0fb4*/ 	.word	0x00000000
        /*0fb8*/ 	.short	0x010a
        /*0fba*/ 	.byte	0x3f
	.zero		1


	//   ....[50]....
        /*0fbc*/ 	.word	0x000100e0
        /*0fc0*/ 	.word	0x00000006
        /*0fc4*/ 	.word	0x00000000
        /*0fc8*/ 	.short	0x010a
        /*0fca*/ 	.byte	0x3f
	.zero		1


	//   ....[51]....
        /*0fcc*/ 	.word	0x00010170
        /*0fd0*/ 	.word	0x00000009
        /*0fd4*/ 	.word	0x00000000
        /*0fd8*/ 	.short	0x010a
        /*0fda*/ 	.byte	0x3f
	.zero		1


	//   ....[52]....
        /*0fdc*/ 	.word	0x00010200
        /*0fe0*/ 	.word	0x00000006
        /*0fe4*/ 	.word	0x00000000
        /*0fe8*/ 	.short	0x010a
        /*0fea*/ 	.byte	0x3f
	.zero		1


	//   ....[53]....
        /*0fec*/ 	.word	0x00010290
        /*0ff0*/ 	.word	0x00000009
        /*0ff4*/ 	.word	0x00000000
        /*0ff8*/ 	.short	0x010a
        /*0ffa*/ 	.byte	0x3f
	.zero		1


	//   ....[54]....
        /*0ffc*/ 	.word	0x00010320
        /*1000*/ 	.word	0x00000006
        /*1004*/ 	.word	0x00000000
        /*1008*/ 	.short	0x010a
        /*100a*/ 	.byte	0x3f
	.zero		1


	//   ....[55]....
        /*100c*/ 	.word	0x000103b0
        /*1010*/ 	.word	0x00000009
        /*1014*/ 	.word	0x00000000
        /*1018*/ 	.short	0x010a
        /*101a*/ 	.byte	0x3f
	.zero		1


	//   ....[56]....
        /*101c*/ 	.word	0x00010440
        /*1020*/ 	.word	0x00000006
        /*1024*/ 	.word	0x00000000
        /*1028*/ 	.short	0x010a
        /*102a*/ 	.byte	0x3f
	.zero		1


	//   ....[57]....
        /*102c*/ 	.word	0x000104d0
        /*1030*/ 	.word	0x00000009
        /*1034*/ 	.word	0x00000000
        /*1038*/ 	.short	0x010a
        /*103a*/ 	.byte	0x3f
	.zero		1


	//   ....[58]....
        /*103c*/ 	.word	0x00010560
        /*1040*/ 	.word	0x00000006
        /*1044*/ 	.word	0x00000000
        /*1048*/ 	.short	0x010a
        /*104a*/ 	.byte	0x3f
	.zero		1


	//   ....[59]....
        /*104c*/ 	.word	0x000105f0
        /*1050*/ 	.word	0x00000009
        /*1054*/ 	.word	0x00000000
        /*1058*/ 	.short	0x010a
        /*105a*/ 	.byte	0x3f
	.zero		1


	//   ....[60]....
        /*105c*/ 	.word	0x00010680
        /*1060*/ 	.word	0x00000006
        /*1064*/ 	.word	0x00000000
        /*1068*/ 	.short	0x010a
        /*106a*/ 	.byte	0x3f
	.zero		1


	//   ....[61]....
        /*106c*/ 	.word	0x00010710
        /*1070*/ 	.word	0x00000009
        /*1074*/ 	.word	0x00000000
        /*1078*/ 	.short	0x010a
        /*107a*/ 	.byte	0x3f
	.zero		1


	//   ....[62]....
        /*107c*/ 	.word	0x000107a0
        /*1080*/ 	.word	0x00000006
        /*1084*/ 	.word	0x00000000
        /*1088*/ 	.short	0x010a
        /*108a*/ 	.byte	0x3f
	.zero		1


	//   ....[63]....
        /*108c*/ 	.word	0x00010830
        /*1090*/ 	.word	0x00000003
        /*1094*/ 	.word	0x00000000
        /*1098*/ 	.short	0x010a
        /*109a*/ 	.byte	0x3f
	.zero		1


	//   ....[64]....
        /*109c*/ 	.word	0x000108a0
        /*10a0*/ 	.word	0x00000003
        /*10a4*/ 	.word	0x00000000
        /*10a8*/ 	.short	0x010a
        /*10aa*/ 	.byte	0x3f
	.zero		1


	//   ....[65]....
        /*10ac*/ 	.word	0x00010910
        /*10b0*/ 	.word	0x00000000
        /*10b4*/ 	.word	0x00000000
        /*10b8*/ 	.short	0x010a
        /*10ba*/ 	.byte	0x3f
	.zero		1


	//   ....[66]....
        /*10bc*/ 	.word	0x000109f0
        /*10c0*/ 	.word	0x0000000d
        /*10c4*/ 	.word	0x00000090
        /*10c8*/ 	.short	0x010a
        /*10ca*/ 	.byte	0x3f
	.zero		1


	//   ....[67]....
        /*10cc*/ 	.word	0x00010ad0
        /*10d0*/ 	.word	0x00000007
        /*10d4*/ 	.word	0x00000000
        /*10d8*/ 	.short	0x010a
        /*10da*/ 	.byte	0x3f
	.zero		1


	//   ....[68]....
        /*10dc*/ 	.word	0x00010b20
        /*10e0*/ 	.word	0x00000009
        /*10e4*/ 	.word	0x00000000
        /*10e8*/ 	.short	0x010a
        /*10ea*/ 	.byte	0x3f
	.zero		1


	//   ....[69]....
        /*10ec*/ 	.word	0x00010b70
        /*10f0*/ 	.word	0x00000006
        /*10f4*/ 	.word	0x00000000
        /*10f8*/ 	.short	0x010a
        /*10fa*/ 	.byte	0x3f
	.zero		1


	//   ....[70]....
        /*10fc*/ 	.word	0x00010bc0
        /*1100*/ 	.word	0x00000009
        /*1104*/ 	.word	0x00000000
        /*1108*/ 	.short	0x010a
        /*110a*/ 	.byte	0x3f
	.zero		1


	//   ....[71]....
        /*110c*/ 	.word	0x00010c10
        /*1110*/ 	.word	0x00000006
        /*1114*/ 	.word	0x00000000
        /*1118*/ 	.short	0x010a
        /*111a*/ 	.byte	0x3f
	.zero		1


	//   ....[72]....
        /*111c*/ 	.word	0x00010c60
        /*1120*/ 	.word	0x00000009
        /*1124*/ 	.word	0x00000000
        /*1128*/ 	.short	0x010a
        /*112a*/ 	.byte	0x3f
	.zero		1


	//   ....[73]....
        /*112c*/ 	.word	0x00010cb0
        /*1130*/ 	.word	0x00000006
        /*1134*/ 	.word	0x00000000
        /*1138*/ 	.short	0x010a
        /*113a*/ 	.byte	0x3f
	.zero		1


	//   ....[74]....
        /*113c*/ 	.word	0x00010d00
        /*1140*/ 	.word	0x00000009
        /*1144*/ 	.word	0x00000000
        /*1148*/ 	.short	0x010a
        /*114a*/ 	.byte	0x3f
	.zero		1


	//   ....[75]....
        /*114c*/ 	.word	0x00010d50
        /*1150*/ 	.word	0x00000006
        /*1154*/ 	.word	0x00000000
        /*1158*/ 	.short	0x010a
        /*115a*/ 	.byte	0x3f
	.zero		1


	//   ....[76]....
        /*115c*/ 	.word	0x00010da0
        /*1160*/ 	.word	0x00000009
        /*1164*/ 	.word	0x00000000
        /*1168*/ 	.short	0x010a
        /*116a*/ 	.byte	0x3f
	.zero		1


	//   ....[77]....
        /*116c*/ 	.word	0x00010df0
        /*1170*/ 	.word	0x00000006
        /*1174*/ 	.word	0x00000000
        /*1178*/ 	.short	0x010a
        /*117a*/ 	.byte	0x3f
	.zero		1


	//   ....[78]....
        /*117c*/ 	.word	0x00010e40
        /*1180*/ 	.word	0x00000009
        /*1184*/ 	.word	0x00000000
        /*1188*/ 	.short	0x010a
        /*118a*/ 	.byte	0x3f
	.zero		1


	//   ....[79]....
        /*118c*/ 	.word	0x00010e90
        /*1190*/ 	.word	0x00000006
        /*1194*/ 	.word	0x00000000
        /*1198*/ 	.short	0x010a
        /*119a*/ 	.byte	0x3f
	.zero		1


	//   ....[80]....
        /*119c*/ 	.word	0x00010ee0
        /*11a0*/ 	.word	0x00000009
        /*11a4*/ 	.word	0x00000000
        /*11a8*/ 	.short	0x010a
        /*11aa*/ 	.byte	0x3f
	.zero		1


	//   ....[81]....
        /*11ac*/ 	.word	0x00010f30
        /*11b0*/ 	.word	0x00000006
        /*11b4*/ 	.word	0x00000000
        /*11b8*/ 	.short	0x010a
        /*11ba*/ 	.byte	0x3f
	.zero		1


	//   ....[82]....
        /*11bc*/ 	.word	0x00010f80
        /*11c0*/ 	.word	0x00000009
        /*11c4*/ 	.word	0x00000000
        /*11c8*/ 	.short	0x010a
        /*11ca*/ 	.byte	0x3f
	.zero		1


	//   ....[83]....
        /*11cc*/ 	.word	0x00010fd0
        /*11d0*/ 	.word	0x00000006
        /*11d4*/ 	.word	0x00000000
        /*11d8*/ 	.short	0x010a
        /*11da*/ 	.byte	0x3f
	.zero		1


	//----- nvinfo : EIATTR_NUM_MBARRIERS
	.align		4
.L_30:
        /*11dc*/ 	.byte	0x03, 0x38
        /*11de*/ 	.short	0x0026


	//----- nvinfo : EIATTR_EXIT_INSTR_OFFSETS
	.align		4
        /*11e0*/ 	.byte	0x04, 0x1c
        /*11e2*/ 	.short	(.L_32 - .L_31)


	//   ....[0]....
.L_31:
        /*11e4*/ 	.word	0x00000830


	//   ....[1]....
        /*11e8*/ 	.word	0x00001180


	//   ....[2]....
        /*11ec*/ 	.word	0x0000e9c0


	//   ....[3]....
        /*11f0*/ 	.word	0x0000f010


	//   ....[4]....
        /*11f4*/ 	.word	0x00010880


	//----- nvinfo : EIATTR_MAX_THREADS
	.align		4
.L_32:
        /*11f8*/ 	.byte	0x04, 0x05
        /*11fa*/ 	.short	(.L_34 - .L_33)
.L_33:
        /*11fc*/ 	.word	0x00000180
        /*1200*/ 	.word	0x00000001
        /*1204*/ 	.word	0x00000001


	//----- nvinfo : EIATTR_CRS_STACK_SIZE
	.align		4
.L_34:
        /*1208*/ 	.byte	0x04, 0x1e
        /*120a*/ 	.short	(.L_36 - .L_35)
.L_35:
        /*120c*/ 	.word	0x00000000


	//----- nvinfo : EIATTR_CBANK_PARAM_SIZE
	.align		4
.L_36:
        /*1210*/ 	.byte	0x03, 0x19
        /*1212*/ 	.short	0x0470


	//----- nvinfo : EIATTR_PARAM_CBANK
	.align		4
        /*1214*/ 	.byte	0x04, 0x0a
        /*1216*/ 	.short	(.L_38 - .L_37)
	.align		4
.L_37:
        /*1218*/ 	.word	index@(.nv.constant0._ZN7cutlass13device_kernelINS_4gemm6kernel13GemmUniversalIN4cute5tupleIJiiiiEEENS1_10collective13CollectiveMmaINS1_37MainloopSm90TmaGmmaWarpSpecializedFP8ILi18ENS5_IJNS4_1CILi1EEESB_SB_EEENS1_35KernelTmaWarpSpecializedCooperativeEEENS5_IJNSA_ILi128EEENSA_ILi256EEENSA_ILi32EEEEEENS_12float_e5m2_tENS5_IJlSB_lEEENS_12float_e4m3_tESK_NS4_8TiledMMAINS4_8MMA_AtomIJNS4_4SM904GMMA31MMA_64x256x32_F32E5M2E4M3_SS_TNILNSP_7ScaleInE1ELSR_1EEEEEENS4_6LayoutINS5_IJNSA_ILi2EEESB_SB_EEENS5_IJSB_NSA_ILi0EEESX_EEEEENS5_IJNS4_10UnderscoreES10_S10_EEEEENS4_13SM90_TMA_LOADENS4_14ComposedLayoutINS4_7SwizzleILi1ELi4ELi3EEENS4_18smem_ptr_flag_bitsILi8EEENSU_INS5_IJNSA_ILi8EEESH_EEENS5_IJSH_SB_EEEEEEEvNS4_8identityES13_S1D_vS1E_EENS_8epilogue10collective6detail29Sm90TmaWarpSpecializedAdapterINS1H_15DefaultEpilogueISJ_SK_SK_NS1G_6thread17LinearCombinationISJ_Li1EffLNS1L_9ScaleType4KindE0ELNS_15FloatRoundStyleE2ESJ_EENS1_15EpilogueDefaultEEEEEvvEEEEvNT_6ParamsE)
        /*121c*/ 	.short	0x0210
        /*121e*/ 	.short	0x0470


	//----- nvinfo : EIATTR_SW_WAR
	.align		4
.L_38:
        /*1220*/ 	.byte	0x04, 0x36
        /*1222*/ 	.short	(.L_40 - .L_39)
.L_39:
        /*1224*/ 	.word	0x00000008
.L_40:


//--------------------- .nv.callgraph             --------------------------
	.section	.nv.callgraph,"",@"SHT_CUDA_CALLGRAPH"
	.align	4
	.sectionentsize	8
	.align		4
        /*0000*/ 	.word	0x00000000
	.align		4
        /*0004*/ 	.word	0xffffffff
	.align		4
        /*0008*/ 	.word	0x00000000
	.align		4
        /*000c*/ 	.word	0xfffffffe
	.align		4
        /*0010*/ 	.word	0x00000000
	.align		4
        /*0014*/ 	.word	0xfffffffd
	.align		4
        /*0018*/ 	.word	0x00000000
	.align		4
        /*001c*/ 	.word	0xfffffffc


//--------------------- .nv.constant4             --------------------------
	.section	.nv.constant4,"a",@progbits
	.align	8
	.align		8
.nv.constant4:
        /*0000*/ 	.dword	_ZN40_INTERNAL_edd9b397_4_k_cu_dc84d0ad_249354cuda3std3__45__cpo5beginE
	.align		8
        /*0008*/ 	.dword	_ZN40_INTERNAL_edd9b397_4_k_cu_dc84d0ad_249354cuda3std3__45__cpo3endE
	.align		8
        /*0010*/ 	.dword	_ZN40_INTERNAL_edd9b397_4_k_cu_dc84d0ad_249354cuda3std3__45__cpo6cbeginE
	.align		8
        /*0018*/ 	.dword	_ZN40_INTERNAL_edd9b397_4_k_cu_dc84d0ad_249354cuda3std3__45__cpo4cendE
	.align		8
        /*0020*/ 	.dword	_ZN40_INTERNAL_edd9b397_4_k_cu_dc84d0ad_249354cuda3std3__442_GLOBAL__N__edd9b397_4_k_cu_dc84d0ad_249356ignoreE
	.align		8
        /*0028*/ 	.dword	_ZN40_INTERNAL_edd9b397_4_k_cu_dc84d0ad_249354cuda3std3__419piecewise_constructE
	.align		8
        /*0030*/ 	.dword	_ZN40_INTERNAL_edd9b397_4_k_cu_dc84d0ad_249354cuda3std3__48in_placeE
	.align		8
        /*0038*/ 	.dword	_ZN40_INTERNAL_edd9b397_4_k_cu_dc84d0ad_249354cuda3std6ranges3__45__cpo4swapE
	.align		8
        /*0040*/ 	.dword	_ZN40_INTERNAL_edd9b397_4_k_cu_dc84d0ad_249354cuda3std6ranges3__45__cpo9iter_moveE
	.align		8
        /*0048*/ 	.dword	_ZN40_INTERNAL_edd9b397_4_k_cu_dc84d0ad_249354cute7productE
	.align		8
        /*0050*/ 	.dword	_ZN40_INTERNAL_edd9b397_4_k_cu_dc84d0ad_249354cute1_E


//--------------------- .text._ZN7cutlass13device_kernelINS_4gemm6kernel13GemmUniversalIN4cute5tupleIJiiiiEEENS1_10collective13CollectiveMmaINS1_37MainloopSm90TmaGmmaWarpSpecializedFP8ILi18ENS5_IJNS4_1CILi1EEESB_SB_EEENS1_35KernelTmaWarpSpecializedCooperativeEEENS5_IJNSA_ILi128EEENSA_ILi256EEENSA_ILi32EEEEEENS_12float_e5m2_tENS5_IJlSB_lEEENS_12float_e4m3_tESK_NS4_8TiledMMAINS4_8MMA_AtomIJNS4_4SM904GMMA31MMA_64x256x32_F32E5M2E4M3_SS_TNILNSP_7ScaleInE1ELSR_1EEEEEENS4_6LayoutINS5_IJNSA_ILi2EEESB_SB_EEENS5_IJSB_NSA_ILi0EEESX_EEEEENS5_IJNS4_10UnderscoreES10_S10_EEEEENS4_13SM90_TMA_LOADENS4_14ComposedLayoutINS4_7SwizzleILi1ELi4ELi3EEENS4_18smem_ptr_flag_bitsILi8EEENSU_INS5_IJNSA_ILi8EEESH_EEENS5_IJSH_SB_EEEEEEEvNS4_8identityES13_S1D_vS1E_EENS_8epilogue10collective6detail29Sm90TmaWarpSpecializedAdapterINS1H_15DefaultEpilogueISJ_SK_SK_NS1G_6thread17LinearCombinationISJ_Li1EffLNS1L_9ScaleType4KindE0ELNS_15FloatRoundStyleE2ESJ_EENS1_15EpilogueDefaultEEEEEvvEEEEvNT_6ParamsE --------------------------
	.section	.text._ZN7cutlass13device_kernelINS_4gemm6kernel13GemmUniversalIN4cute5tupleIJiiiiEEENS1_10collective13CollectiveMmaINS1_37MainloopSm90TmaGmmaWarpSpecializedFP8ILi18ENS5_IJNS4_1CILi1EEESB_SB_EEENS1_35KernelTmaWarpSpecializedCooperativeEEENS5_IJNSA_ILi128EEENSA_ILi256EEENSA_ILi32EEEEEENS_12float_e5m2_tENS5_IJlSB_lEEENS_12float_e4m3_tESK_NS4_8TiledMMAINS4_8MMA_AtomIJNS4_4SM904GMMA31MMA_64x256x32_F32E5M2E4M3_SS_TNILNSP_7ScaleInE1ELSR_1EEEEEENS4_6LayoutINS5_IJNSA_ILi2EEESB_SB_EEENS5_IJSB_NSA_ILi0EEESX_EEEEENS5_IJNS4_10UnderscoreES10_S10_EEEEENS4_13SM90_TMA_LOADENS4_14ComposedLayoutINS4_7SwizzleILi1ELi4ELi3EEENS4_18smem_ptr_flag_bitsILi8EEENSU_INS5_IJNSA_ILi8EEESH_EEENS5_IJSH_SB_EEEEEEEvNS4_8identityES13_S1D_vS1E_EENS_8epilogue10collective6detail29Sm90TmaWarpSpecializedAdapterINS1H_15DefaultEpilogueISJ_SK_SK_NS1G_6thread17LinearCombinationISJ_Li1EffLNS1L_9ScaleType4KindE0ELNS_15FloatRoundStyleE2ESJ_EENS1_15EpilogueDefaultEEEEEvvEEEEvNT_6ParamsE,"ax",@progbits
	.align	128
.text._ZN7cutlass13device_kernelINS_4gemm6kernel13GemmUniversalIN4cute5tupleIJiiiiEEENS1_10collective13CollectiveMmaINS1_37MainloopSm90TmaGmmaWarpSpecializedFP8ILi18ENS5_IJNS4_1CILi1EEESB_SB_EEENS1_35KernelTmaWarpSpecializedCooperativeEEENS5_IJNSA_ILi128EEENSA_ILi256EEENSA_ILi32EEEEEENS_12float_e5m2_tENS5_IJlSB_lEEENS_12float_e4m3_tESK_NS4_8TiledMMAINS4_8MMA_AtomIJNS4_4SM904GMMA31MMA_64x256x32_F32E5M2E4M3_SS_TNILNSP_7ScaleInE1ELSR_1EEEEEENS4_6LayoutINS5_IJNSA_ILi2EEESB_SB_EEENS5_IJSB_NSA_ILi0EEESX_EEEEENS5_IJNS4_10UnderscoreES10_S10_EEEEENS4_13SM90_TMA_LOADENS4_14ComposedLayoutINS4_7SwizzleILi1ELi4ELi3EEENS4_18smem_ptr_flag_bitsILi8EEENSU_INS5_IJNSA_ILi8EEESH_EEENS5_IJSH_SB_EEEEEEEvNS4_8identityES13_S1D_vS1E_EENS_8epilogue10collective6detail29Sm90TmaWarpSpecializedAdapterINS1H_15DefaultEpilogueISJ_SK_SK_NS1G_6thread17LinearCombinationISJ_Li1EffLNS1L_9ScaleType4KindE0ELNS_15FloatRoundStyleE2ESJ_EENS1_15EpilogueDefaultEEEEEvvEEEEvNT_6ParamsE:
        .type           _ZN7cutlass13device_kernelINS_4gemm6kernel13GemmUniversalIN4cute5tupleIJiiiiEEENS1_10collective13CollectiveMmaINS1_37MainloopSm90TmaGmmaWarpSpecializedFP8ILi18ENS5_IJNS4_1CILi1EEESB_SB_EEENS1_35KernelTmaWarpSpecializedCooperativeEEENS5_IJNSA_ILi128EEENSA_ILi256EEENSA_ILi32EEEEEENS_12float_e5m2_tENS5_IJlSB_lEEENS_12float_e4m3_tESK_NS4_8TiledMMAINS4_8MMA_AtomIJNS4_4SM904GMMA31MMA_64x256x32_F32E5M2E4M3_SS_TNILNSP_7ScaleInE1ELSR_1EEEEEENS4_6LayoutINS5_IJNSA_ILi2EEESB_SB_EEENS5_IJSB_NSA_ILi0EEESX_EEEEENS5_IJNS4_10UnderscoreES10_S10_EEEEENS4_13SM90_TMA_LOADENS4_14ComposedLayoutINS4_7SwizzleILi1ELi4ELi3EEENS4_18smem_ptr_flag_bitsILi8EEENSU_INS5_IJNSA_ILi8EEESH_EEENS5_IJSH_SB_EEEEEEEvNS4_8identityES13_S1D_vS1E_EENS_8epilogue10collective6detail29Sm90TmaWarpSpecializedAdapterINS1H_15DefaultEpilogueISJ_SK_SK_NS1G_6thread17LinearCombinationISJ_Li1EffLNS1L_9ScaleType4KindE0ELNS_15FloatRoundStyleE2ESJ_EENS1_15EpilogueDefaultEEEEEvvEEEEvNT_6ParamsE,@function
        .size           _ZN7cutlass13device_kernelINS_4gemm6kernel13GemmUniversalIN4cute5tupleIJiiiiEEENS1_10collective13CollectiveMmaINS1_37MainloopSm90TmaGmmaWarpSpecializedFP8ILi18ENS5_IJNS4_1CILi1EEESB_SB_EEENS1_35KernelTmaWarpSpecializedCooperativeEEENS5_IJNSA_ILi128EEENSA_ILi256EEENSA_ILi32EEEEEENS_12float_e5m2_tENS5_IJlSB_lEEENS_12float_e4m3_tESK_NS4_8TiledMMAINS4_8MMA_AtomIJNS4_4SM904GMMA31MMA_64x256x32_F32E5M2E4M3_SS_TNILNSP_7ScaleInE1ELSR_1EEEEEENS4_6LayoutINS5_IJNSA_ILi2EEESB_SB_EEENS5_IJSB_NSA_ILi0EEESX_EEEEENS5_IJNS4_10UnderscoreES10_S10_EEEEENS4_13SM90_TMA_LOADENS4_14ComposedLayoutINS4_7SwizzleILi1ELi4ELi3EEENS4_18smem_ptr_flag_bitsILi8EEENSU_INS5_IJNSA_ILi8EEESH_EEENS5_IJSH_SB_EEEEEEEvNS4_8identityES13_S1D_vS1E_EENS_8epilogue10collective6detail29Sm90TmaWarpSpecializedAdapterINS1H_15DefaultEpilogueISJ_SK_SK_NS1G_6thread17LinearCombinationISJ_Li1EffLNS1L_9ScaleType4KindE0ELNS_15FloatRoundStyleE2ESJ_EENS1_15EpilogueDefaultEEEEEvvEEEEvNT_6ParamsE,(.L_x_358 - _ZN7cutlass13device_kernelINS_4gemm6kernel13GemmUniversalIN4cute5tupleIJiiiiEEENS1_10collective13CollectiveMmaINS1_37MainloopSm90TmaGmmaWarpSpecializedFP8ILi18ENS5_IJNS4_1CILi1EEESB_SB_EEENS1_35KernelTmaWarpSpecializedCooperativeEEENS5_IJNSA_ILi128EEENSA_ILi256EEENSA_ILi32EEEEEENS_12float_e5m2_tENS5_IJlSB_lEEENS_12float_e4m3_tESK_NS4_8TiledMMAINS4_8MMA_AtomIJNS4_4SM904GMMA31MMA_64x256x32_F32E5M2E4M3_SS_TNILNSP_7ScaleInE1ELSR_1EEEEEENS4_6LayoutINS5_IJNSA_ILi2EEESB_SB_EEENS5_IJSB_NSA_ILi0EEESX_EEEEENS5_IJNS4_10UnderscoreES10_S10_EEEEENS4_13SM90_TMA_LOADENS4_14ComposedLayoutINS4_7SwizzleILi1ELi4ELi3EEENS4_18smem_ptr_flag_bitsILi8EEENSU_INS5_IJNSA_ILi8EEESH_EEENS5_IJSH_SB_EEEEEEEvNS4_8identityES13_S1D_vS1E_EENS_8epilogue10collective6detail29Sm90TmaWarpSpecializedAdapterINS1H_15DefaultEpilogueISJ_SK_SK_NS1G_6thread17LinearCombinationISJ_Li1EffLNS1L_9ScaleType4KindE0ELNS_15FloatRoundStyleE2ESJ_EENS1_15EpilogueDefaultEEEEEvvEEEEvNT_6ParamsE)
        .other          _ZN7cutlass13device_kernelINS_4gemm6kernel13GemmUniversalIN4cute5tupleIJiiiiEEENS1_10collective13CollectiveMmaINS1_37MainloopSm90TmaGmmaWarpSpecializedFP8ILi18ENS5_IJNS4_1CILi1EEESB_SB_EEENS1_35KernelTmaWarpSpecializedCooperativeEEENS5_IJNSA_ILi128EEENSA_ILi256EEENSA_ILi32EEEEEENS_12float_e5m2_tENS5_IJlSB_lEEENS_12float_e4m3_tESK_NS4_8TiledMMAINS4_8MMA_AtomIJNS4_4SM904GMMA31MMA_64x256x32_F32E5M2E4M3_SS_TNILNSP_7ScaleInE1ELSR_1EEEEEENS4_6LayoutINS5_IJNSA_ILi2EEESB_SB_EEENS5_IJSB_NSA_ILi0EEESX_EEEEENS5_IJNS4_10UnderscoreES10_S10_EEEEENS4_13SM90_TMA_LOADENS4_14ComposedLayoutINS4_7SwizzleILi1ELi4ELi3EEENS4_18smem_ptr_flag_bitsILi8EEENSU_INS5_IJNSA_ILi8EEESH_EEENS5_IJSH_SB_EEEEEEEvNS4_8identityES13_S1D_vS1E_EENS_8epilogue10collective6detail29Sm90TmaWarpSpecializedAdapterINS1H_15DefaultEpilogueISJ_SK_SK_NS1G_6thread17LinearCombinationISJ_Li1EffLNS1L_9ScaleType4KindE0ELNS_15FloatRoundStyleE2ESJ_EENS1_15EpilogueDefaultEEEEEvvEEEEvNT_6ParamsE,@"STO_CUDA_ENTRY STV_DEFAULT"
_ZN7cutlass13device_kernelINS_4gemm6kernel13GemmUniversalIN4cute5tupleIJiiiiEEENS1_10collective13CollectiveMmaINS1_37MainloopSm90TmaGmmaWarpSpecializedFP8ILi18ENS5_IJNS4_1CILi1EEESB_SB_EEENS1_35KernelTmaWarpSpecializedCooperativeEEENS5_IJNSA_ILi128EEENSA_ILi256EEENSA_ILi32EEEEEENS_12float_e5m2_tENS5_IJlSB_lEEENS_12float_e4m3_tESK_NS4_8TiledMMAINS4_8MMA_AtomIJNS4_4SM904GMMA31MMA_64x256x32_F32E5M2E4M3_SS_TNILNSP_7ScaleInE1ELSR_1EEEEEENS4_6LayoutINS5_IJNSA_ILi2EEESB_SB_EEENS5_IJSB_NSA_ILi0EEESX_EEEEENS5_IJNS4_10UnderscoreES10_S10_EEEEENS4_13SM90_TMA_LOADENS4_14ComposedLayoutINS4_7SwizzleILi1ELi4ELi3EEENS4_18smem_ptr_flag_bitsILi8EEENSU_INS5_IJNSA_ILi8EEESH_EEENS5_IJSH_SB_EEEEEEEvNS4_8identityES13_S1D_vS1E_EENS_8epilogue10collective6detail29Sm90TmaWarpSpecializedAdapterINS1H_15DefaultEpilogueISJ_SK_SK_NS1G_6thread17LinearCombinationISJ_Li1EffLNS1L_9ScaleType4KindE0ELNS_15FloatRoundStyleE2ESJ_EENS1_15EpilogueDefaultEEEEEvvEEEEvNT_6ParamsE:
[----:B------:R-:W0:Y:S02]  /*0000*/  LDC R1, c[0x0][0x28] ;  /* 0x00000a00ff017b82 */ /* 0x000e240000000800 */
[----:B0-----:R-:W-:Y:S01]  /*0010*/  VIADD R1, R1, 0xffffff00 ;  /* 0xffffff0001017836 */ /* 0x001fe20000000000 */
[----:B------:R-:W0:Y:S01]  /*0020*/  S2R R2, SR_TID.X ;  /* 0x0000000000027919 */ /* 0x000e220000002100 */
[----:B------:R-:W-:Y:S01]  /*0030*/  ELECT P0, URZ, PT ;  /* 0x00000000003f782f */ /* 0x000fe20003800000 */
[----:B------:R-:W-:Y:S01]  /*0040*/  BSSY B0, `(.L_x_0) ;  /* 0x0000015000007945 */ /* 0x000fe20003800000 */
[--C-:B0-----:R-:W-:Y:S02]  /*0050*/  SHF.R.U32.HI R0, RZ, 0x5, R2.reuse ;  /* 0x00000005ff007819 */ /* 0x101fe40000011602 */
[----:B------:R-:W-:-:S03]  /*0060*/  SHF.R.U32.HI R2, RZ, 0x7, R2 ;  /* 0x00000007ff027819 */ /* 0x000fc60000011602 */
[----:B------:R-:W0:Y:S04]  /*0070*/  SHFL.IDX PT, R3, R0, RZ, 0x1f ;  /* 0x00001fff00037589 */ /* 0x000e2800000e0000 */
[----:B------:R-:W1:Y:S01]  /*0080*/  SHFL.IDX PT, R2, R2, RZ, 0x1f ;  /* 0x00001fff02027589 */ /* 0x000e6200000e0000 */
[----:B0-----:R-:W-:Y:S02]  /*0090*/  R2UR UR4, R3 ;  /* 0x00000000030472ca */ /* 0x001fe400000e0000 */
[----:B-1----:R-:W-:-:S11]  /*00a0*/  R2UR UR6, R2 ;  /* 0x00000000020672ca */ /* 0x002fd600000e0000 */
[----:B------:R-:W-:Y:S02]  /*00b0*/  USHF.R.S32.HI UR5, URZ, 0x1f, UR4 ;  /* 0x0000001f3f057899 */ /* 0x000fe40008011404 */
[----:B------:R-:W-:Y:S02]  /*00c0*/  ISETP.NE.OR P0, PT, RZ, UR4, !P0 ;  /* 0x00000004ff007c0c */ /* 0x000fe4000c705670 */
[----:B------:R-:W-:-:S04]  /*00d0*/  ULEA.HI UR5, UR5, UR4, URZ, 0x2 ;  /* 0x0000000405057291 */ /* 0x000fc8000f8f103f */
[----:B------:R-:W-:-:S04]  /*00e0*/  ULOP3.LUT UR5, UR5, 0xfffffffc, URZ, 0xc0, !UPT ;  /* 0xfffffffc05057892 */ /* 0x000fc8000f8ec03f */
[----:B------:R-:W-:-:S03]  /*00f0*/  UIADD3 UR8, UR4, -UR5, URZ ;  /* 0x8000000504087290 */ /* 0x000fc6000fffe03f */
[----:B------:R-:W-:Y:S09]  /*0100*/  @P0 BRA `(.L_x_1) ;  /* 0x0000000000200947 */ /* 0x000ff20003800000 */
[----:B------:R-:W-:Y:S02]  /*0110*/  ULDC.64 UR4, c[0x0][0x198] ;  /* 0x0000660000047ab9 */ /* 0x000fe40000000a00 */
[----:B------:R-:W-:Y:S02]  /*0120*/  UIADD3 UR10, UP0, UR4, 0xf0, URZ ;  /* 0x000000f0040a7890 */ /* 0x000fe4000ff1e03f */
[----:B------:R-:W-:Y:S02]  /*0130*/  UIADD3 UR4, UP1, UR4, 0x1f0, URZ ;  /* 0x000001f004047890 */ /* 0x000fe4000ff3e03f */
[----:B------:R-:W-:Y:S02]  /*0140*/  UIADD3.X UR11, URZ, UR5, URZ, UP0, !UPT ;  /* 0x000000053f0b7290 */ /* 0x000fe400087fe43f */
[----:B------:R-:W-:-:S07]  /*0150*/  UIADD3.X UR5, URZ, UR5, URZ, UP1, !UPT ;  /* 0x000000053f057290 */ /* 0x000fce0008ffe43f */
[----:B------:R0:W-:Y:S02]  /*0160*/  UTMACCTL.PF [UR10] ;  /* 0x000000000a0079b9 */ /* 0x0001e40008040000 */
[----:B------:R0:W-:Y:S02]  /*0170*/  UTMACCTL.PF [UR4] ;  /* 0x00000000040079b9 */ /* 0x0001e40008040000 */
[----:B0-----:R-:W-:Y:S01]  /*0180*/  NOP ;  /* 0x0000000000007918 */ /* 0x001fe20000000000 */
.L_x_1:
[----:B------:R-:W-:Y:S05]  /*0190*/  BSYNC B0 ;  /* 0x0000000000007941 */ /* 0x000fea0003800000 */
.L_x_0:
[----:B------:R-:W0:Y:S01]  /*01a0*/  SHFL.IDX PT, R2, R0, RZ, 0x1f ;  /* 0x00001fff00027589 */ /* 0x000e2200000e0000 */
[----:B------:R-:W-:Y:S01]  /*01b0*/  UISETP.NE.AND UP0, UPT, UR8, 0x3, UPT ;  /* 0x000000030800788c */ /* 0x000fe2000bf05270 */
[----:B------:R-:W-:Y:S01]  /*01c0*/  ISETP.NE.AND P1, PT, RZ, UR6, PT ;  /* 0x00000006ff007c0c */ /* 0x000fe2000bf25270 */
[----:B------:R-:W-:Y:S02]  /*01d0*/  UIADD3 UR10, UR6, -0x1, URZ ;  /* 0xffffffff060a7890 */ /* 0x000fe4000fffe03f */
[----:B------:R-:W-:Y:S02]  /*01e0*/  UISETP.EQ.OR UP0, UPT, UR8, URZ, !UP0 ;  /* 0x0000003f0800728c */ /* 0x000fe4000c702670 */
[----:B------:R-:W-:Y:S02]  /*01f0*/  UISETP.GE.U32.AND UP1, UPT, UR10, 0x2, UPT ;  /* 0x000000020a00788c */ /* 0x000fe4000bf26070 */
[----:B------:R-:W-:-:S04]  /*0200*/  UISETP.EQ.AND UP0, UPT, UR6, URZ, UP0 ;  /* 0x0000003f0600728c */ /* 0x000fc80008702270 */
[----:B------:R-:W-:-:S04]  /*0210*/  USEL UR13, URZ, 0x1, !UP0 ;  /* 0x000000013f0d7887 */ /* 0x000fc8000c000000 */
[----:B------:R-:W-:Y:S01]  /*0220*/  USEL UR13, UR13, 0x2, UP1 ;  /* 0x000000020d0d7887 */ /* 0x000fe20008800000 */
[----:B0-----:R-:W-:-:S13]  /*0230*/  ISETP.NE.AND P0, PT, R2, RZ, PT ;  /* 0x000000ff0200720c */ /* 0x001fda0003f05270 */
[----:B------:R-:W-:Y:S05]  /*0240*/  @P0 BRA `(.L_x_2) ;  /* 0x0000000000d40947 */ /* 0x000fea0003800000 */
[----:B------:R-:W-:Y:S01]  /*0250*/  ELECT P0, URZ, PT ;  /* 0x00000000003f782f */ /* 0x000fe20003800000 */
[----:B------:R-:W-:-:S12]  /*0260*/  BSSY B0, `(.L_x_2) ;  /* 0x0000033000007945 */ /* 0x000fd80003800000 */
[----:B------:R-:W-:Y:S05]  /*0270*/  @!P0 BRA `(.L_x_3) ;  /* 0x0000000000c48947 */ /* 0x000fea0003800000 */
[----:B------:R-:W0:Y:S01]  /*0280*/  S2UR UR9, SR_CgaCtaId ;  /* 0x00000000000979c3 */ /* 0x000e220000008800 */
[----:B------:R-:W-:Y:S01]  /*0290*/  UMOV UR4, 0x400 ;  /* 0x0000040000047882 */ /* 0x000fe20000000000 */
[----:B------:R-:W-:Y:S01]  /*02a0*/  UMOV UR5, 0x1 ;  /* 0x0000000100057882 */ /* 0x000fe20000000000 */
[----:B------:R-:W-:Y:S02]  /*02b0*/  UMOV UR6, 0x100 ;  /* 0x0000010000067882 */ /* 0x000fe40000000000 */
[----:B------:R-:W-:-:S04]  /*02c0*/  UIADD3 UR6, -UR6, 0x100000, URZ ;  /* 0x0010000006067890 */ /* 0x000fc8000fffe13f */
[----:B------:R-:W-:Y:S02]  /*02d0*/  USHF.L.U32 UR7, UR6, 0xb, URZ ;  /* 0x0000000b06077899 */ /* 0x000fe4000800063f */
[----:B------:R-:W-:Y:S02]  /*02e0*/  USHF.L.U32 UR6, UR6, 0x1, URZ ;  /* 0x0000000106067899 */ /* 0x000fe4000800063f */
[----:B0-----:R-:W-:Y:S02]  /*02f0*/  ULEA UR9, UR9, UR4, 0x18 ;  /* 0x0000000409097291 */ /* 0x001fe4000f8ec03f */
[----:B------:R-:W-:-:S04]  /*0300*/  UIADD3 UR4, -UR5, 0x100000, URZ ;  /* 0x0010000005047890 */ /* 0x000fc8000fffe13f */
[----:B------:R-:W-:Y:S02]  /*0310*/  USHF.L.U32 UR5, UR4, 0xb, URZ ;  /* 0x0000000b04057899 */ /* 0x000fe4000800063f */
[----:B------:R-:W-:Y:S01]  /*0320*/  USHF.L.U32 UR4, UR4, 0x1, URZ ;  /* 0x0000000104047899 */ /* 0x000fe2000800063f */
[----:B------:R-:W0:Y:S11]  /*0330*/  FENCE.VIEW.ASYNC.S ;  /* 0x00000000000073c6 */ /* 0x000e360000000000 */
[----:B0-----:R0:W1:Y:S01]  /*0340*/  SYNCS.EXCH.64 URZ, [UR9], UR4 ;  /* 0x00000004093f75b2 */ /* 0x0010620008000100 */
[----:B------:R0:W2:Y:S01]  /*0350*/  SYNCS.EXCH.64 URZ, [UR9+0x90], UR6 ;  /* 0x00009006093f75b2 */ /* 0x0000a20008000100 */
[----:B------:R0:W3:Y:S01]  /*0360*/  SYNCS.EXCH.64 URZ, [UR9+0x8], UR4 ;  /* 0x00000804093f75b2 */ /* 0x0000e20008000100 */
[----:B------:R0:W4:Y:S01]  /*0370*/  SYNCS.EXCH.64 URZ, [UR9+0x98], UR6 ;  /* 0x00009806093f75b2 */ /* 0x0001220008000100 */
[----:B------:R0:W0:Y:S01]  /*0380*/  SYNCS.EXCH.64 URZ, [UR9+0x10], UR4 ;  /* 0x00001004093f75b2 */ /* 0x0000220008000100 */
        /* <DEDUP_REMOVED lines=31> */
[----:B-1234-:R-:W-:Y:S01]  /*0580*/  NOP ;  /* 0x0000000000007918 */ /* 0x01efe20000000000 */
.L_x_3:
[----:B0-----:R-:W-:Y:S05]  /*0590*/  BSYNC B0 ;  /* 0x0000000000007941 */ /* 0x001fea0003800000 */
.L_x_2:
[----:B------:R-:W0:Y:S01]  /*05a0*/  SHFL.IDX PT, R0, R0, RZ, 0x1f ;  /* 0x00001fff00007589 */ /* 0x000e2200000e0000 */
[----:B------:R-:W1:Y:S01]  /*05b0*/  LDC R2, c[0x0][0x65c] ;  /* 0x00019700ff027b82 */ /* 0x000e620000000800 */
[----:B------:R-:W-:Y:S01]  /*05c0*/  ELECT P0, URZ, PT ;  /* 0x00000000003f782f */ /* 0x000fe20003800000 */
[----:B------:R-:W-:Y:S01]  /*05d0*/  IMAD.MOV.U32 R3, RZ, RZ, RZ ;  /* 0x000000ffff037224 */ /* 0x000fe200078e00ff */
[----:B------:R-:W-:Y:S01]  /*05e0*/  UMOV UR4, 0x20 ;  /* 0x0000002000047882 */ /* 0x000fe20000000000 */
[----:B------:R-:W-:Y:S01]  /*05f0*/  NOP ;  /* 0x0000000000007918 */ /* 0x000fe20000000000 */
[----:B------:R-:W-:Y:S01]  /*0600*/  NOP ;  /* 0x0000000000007918 */ /* 0x000fe20000000000 */
[----:B0-----:R-:W-:Y:S02]  /*0610*/  ISETP.NE.OR P0, PT, R0, RZ, !P0 ;  /* 0x000000ff0000720c */ /* 0x001fe40004705670 */
[----:B-1----:R-:W-:Y:S01]  /*0620*/  ISETP.NE.AND P2, PT, R2, 0x1, PT ;  /* 0x000000010200780c */ /* 0x002fe20003f45270 */
[----:B------:R-:W0:Y:S01]  /*0630*/  S2R R0, SR_CTAID.Y ;  /* 0x0000000000007919 */ /* 0x000e220000002600 */
[----:B------:R-:W1:Y:S09]  /*0640*/  S2R R2, SR_CTAID.X ;  /* 0x0000000000027919 */ /* 0x000e720000002500 */
[----:B------:R-:W-:Y:S01]  /*0650*/  VOTEU.ALL UP0, P0 ;  /* 0x00000000003f7886 */ /* 0x000fe20000000000 */
[----:B------:R-:W-:Y:S01]  /*0660*/  VOTEU.ALL UP1, P0 ;  /* 0x00000000003f7886 */ /* 0x000fe20000020000 */
[----:B------:R-:W1:Y:S01]  /*0670*/  @P2 LDC R7, c[0x0][0x10] ;  /* 0x00000400ff072b82 */ /* 0x000e620000000800 */
[----:B------:R-:W-:-:S02]  /*0680*/  @P2 IMAD.MOV.U32 R5, RZ, RZ, RZ ;  /* 0x000000ffff052224 */ /* 0x000fc400078e00ff */
[----:B------:R-:W-:Y:S01]  /*0690*/  @P2 IMAD.MOV.U32 R11, RZ, RZ, RZ ;  /* 0x000000ffff0b2224 */ /* 0x000fe200078e00ff */
[----:B------:R-:W-:Y:S01]  /*06a0*/  @!UP0 UMOV UR6, 0x400 ;  /* 0x0000040000068882 */ /* 0x000fe20000000000 */
[----:B------:R-:W-:-:S04]  /*06b0*/  @!UP0 UIADD3 UR4, -UR4, 0x100000, URZ ;  /* 0x0010000004048890 */ /* 0x000fc8000fffe13f */
[----:B------:R-:W-:Y:S02]  /*06c0*/  @!UP0 USHF.L.U32 UR5, UR4, 0xb, URZ ;  /* 0x0000000b04058899 */ /* 0x000fe4000800063f */
[----:B------:R-:W-:Y:S01]  /*06d0*/  @!UP0 USHF.L.U32 UR4, UR4, 0x1, URZ ;  /* 0x0000000104048899 */ /* 0x000fe2000800063f */
[----:B------:R-:W2:Y:S08]  /*06e0*/  @!P2 LDC R9, c[0x0][0xc] ;  /* 0x00000300ff09ab82 */ /* 0x000eb00000000800 */
[----:B------:R-:W3:Y:S01]  /*06f0*/  @!UP0 S2UR UR7, SR_CgaCtaId ;  /* 0x00000000000789c3 */ /* 0x000ee20000008800 */
[----:B0-----:R-:W-:-:S04]  /*0700*/  @P2 IMAD.MOV.U32 R4, RZ, RZ, R0 ;  /* 0x000000ffff042224 */ /* 0x001fc800078e0000 */
[----:B-1----:R-:W-:-:S04]  /*0710*/  @P2 IMAD.WIDE.U32 R6, R2, R7, R4 ;  /* 0x0000000702062225 */ /* 0x002fc800078e0004 */
[----:B------:R-:W-:Y:S02]  /*0720*/  @P2 IMAD.MOV.U32 R16, RZ, RZ, R6 ;  /* 0x000000ffff102224 */ /* 0x000fe400078e0006 */
[----:B------:R-:W-:Y:S02]  /*0730*/  @P2 IMAD.IADD R17, R7, 0x1, R11 ;  /* 0x0000000107112824 */ /* 0x000fe400078e020b */
[----:B--2---:R-:W-:-:S04]  /*0740*/  @!P2 IMAD.WIDE.U32 R4, R9, R0, R2 ;  /* 0x000000000904a225 */ /* 0x004fc800078e0002 */
[----:B------:R-:W-:Y:S02]  /*0750*/  @!P2 IMAD.MOV.U32 R16, RZ, RZ, R4 ;  /* 0x000000ffff10a224 */ /* 0x000fe400078e0004 */
[----:B------:R-:W-:Y:S01]  /*0760*/  @!P2 IMAD.MOV.U32 R17, RZ, RZ, R5 ;  /* 0x000000ffff11a224 */ /* 0x000fe200078e0005 */
[----:B---3--:R-:W-:Y:S02]  /*0770*/  @!UP0 ULEA UR6, UR7, UR6, 0x18 ;  /* 0x0000000607068291 */ /* 0x008fe4000f8ec03f */
[----:B------:R0:W-:Y:S01]  /*0780*/  STL [R1+0x7c], R16 ;  /* 0x00007c1001007387 */ /* 0x0001e20000100800 */
[----:B------:R-:W-:-:S03]  /*0790*/  VOTEU.ALL UP0, P0 ;  /* 0x00000000003f7886 */ /* 0x000fc60000000000 */
[----:B------:R0:W-:Y:S04]  /*07a0*/  STL [R1+0x78], R17 ;  /* 0x0000781101007387 */ /* 0x0001e80000100800 */
[----:B------:R-:W1:Y:S02]  /*07b0*/  FENCE.VIEW.ASYNC.S ;  /* 0x00000000000073c6 */ /* 0x000e640000000000 */
[----:B-1----:R0:W1:Y:S01]  /*07c0*/  @!UP0 SYNCS.EXCH.64 URZ, [UR6+0x130], UR4 ;  /* 0x00013004063f85b2 */ /* 0x0020620008000100 */
[----:B------:R0:W1:Y:S01]  /*07d0*/  @!UP1 SYNCS.EXCH.64 URZ, [UR6+0x138], UR4 ;  /* 0x00013804063f95b2 */ /* 0x0000620008000100 */
[----:B------:R-:W-:Y:S01]  /*07e0*/  NOP ;  /* 0x0000000000007918 */ /* 0x000fe20000000000 */
[----:B-1----:R-:W-:Y:S06]  /*07f0*/  BAR.SYNC.DEFER_BLOCKING 0x0 ;  /* 0x0000000000007b1d */ /* 0x002fec0000010000 */
[----:B0-----:R-:W-:Y:S05]  /*0800*/  @!P1 BRA `(.L_x_4) ;  /* 0x000000e000709947 */ /* 0x001fea0003800000 */
[----:B------:R-:W-:-:S06]  /*0810*/  UISETP.GT.U32.AND UP0, UPT, UR10, 0x1, UPT ;  /* 0x000000010a00788c */ /* 0x000fcc000bf04070 */
[----:B------:R-:W-:-:S13]  /*0820*/  PLOP3.LUT P0, PT, PT, PT, UP0, 0x80, 0x0 ;  /* 0x000000000000781c */ /* 0x000fda0003f0f008 */
[----:B------:R-:W-:Y:S05]  /*0830*/  @P0 EXIT ;  /* 0x000000000000094d */ /* 0x000fea0003800000 */
[----:B------:R-:W-:Y:S01]  /*0840*/  IMAD.MOV.U32 R6, RZ, RZ, -0x1 ;  /* 0xffffffffff067424 */ /* 0x000fe200078e00ff */
[----:B------:R-:W-:Y:S01]  /*0850*/  ULDC.64 UR4, c[0x0][0x650] ;  /* 0x0001940000047ab9 */ /* 0x000fe20000000a00 */
[----:B------:R-:W-:Y:S01]  /*0860*/  IMAD.MOV.U32 R5, RZ, RZ, -0x1 ;  /* 0xffffffffff057424 */ /* 0x000fe200078e00ff */
[----:B------:R-:W-:Y:S01]  /*0870*/  ISETP.GE.U32.AND P0, PT, R16, UR4, PT ;  /* 0x0000000410007c0c */ /* 0x000fe2000bf06070 */
[----:B------:R-:W-:Y:S01]  /*0880*/  UMOV UR22, 0xffffffff ;  /* 0xffffffff00167882 */ /* 0x000fe20000000000 */
[----:B------:R0:W-:Y:S01]  /*0890*/  STL [R1+0x84], R6 ;  /* 0x0000840601007387 */ /* 0x0001e20000100800 */
[----:B------:R-:W-:Y:S02]  /*08a0*/  PRMT R4, RZ, 0x7610, R4 ;  /* 0x00007610ff047816 */ /* 0x000fe40000000004 */
[----:B------:R-:W-:Y:S01]  /*08b0*/  ISETP.GE.U32.AND.EX P0, PT, R17, UR5, PT, P0 ;  /* 0x0000000511007c0c */ /* 0x000fe2000bf06100 */
[----:B------:R0:W-:-:S12]  /*08c0*/  STL [R1+0x80], R5 ;  /* 0x0000800501007387 */ /* 0x0001d80000100800 */
[----:B0-----:R-:W-:Y:S05]  /*08d0*/  @P0 BRA `(.L_x_5) ;  /* 0x0000000400680947 */ /* 0x001fea0003800000 */
[----:B------:R-:W0:Y:S01]  /*08e0*/  LDC.64 R12, c[0x0][0x628] ;  /* 0x00018a00ff0c7b82 */ /* 0x000e220000000a00 */
[----:B------:R-:W-:Y:S02]  /*08f0*/  IMAD.MOV.U32 R4, RZ, RZ, R16 ;  /* 0x000000ffff047224 */ /* 0x000fe400078e0010 */
[----:B------:R-:W-:-:S05]  /*0900*/  IMAD.MOV.U32 R5, RZ, RZ, R17 ;  /* 0x000000ffff057224 */ /* 0x000fca00078e0011 */
[----:B------:R-:W1:Y:S08]  /*0910*/  LDC R10, c[0x0][0x630] ;  /* 0x00018c00ff0a7b82 */ /* 0x000e700000000800 */
[----:B------:R-:W2:Y:S01]  /*0920*/  LDC.64 R14, c[0x0][0x620] ;  /* 0x00018800ff0e7b82 */ /* 0x000ea20000000a00 */
[----:B0-----:R-:W-:-:S04]  /*0930*/  ISETP.NE.U32.AND P0, PT, R12, RZ, PT ;  /* 0x000000ff0c00720c */ /* 0x001fc80003f05070 */
[----:B------:R-:W-:-:S13]  /*0940*/  ISETP.NE.AND.EX P0, PT, R13, RZ, PT, P0 ;  /* 0x000000ff0d00720c */ /* 0x000fda0003f05300 */
[----:B-12---:R-:W-:Y:S05]  /*0950*/  @!P0 BRA `(.L_x_6) ;  /* 0x0000000000288947 */ /* 0x006fea0003800000 */
[----:B------:R-:W0:Y:S02]  /*0960*/  LDC R9, c[0x0][0x634] ;  /* 0x00018d00ff097b82 */ /* 0x000e240000000800 */
[----:B0-----:R-:W-:-:S05]  /*0970*/  IADD3 R9, P0, R16, R9, RZ ;  /* 0x0000000910097210 */ /* 0x001fca0007f1e0ff */
[----:B------:R-:W-:-:S04]  /*0980*/  IMAD.X R11, RZ, RZ, R17, P0 ;  /* 0x000000ffff0b7224 */ /* 0x000fc800000e0611 */
[----:B------:R-:W-:-:S04]  /*0990*/  IMAD.WIDE.U32 R4, R11, R12, RZ ;  /* 0x0000000c0b047225 */ /* 0x000fc800078e00ff */
[----:B------:R-:W-:-:S04]  /*09a0*/  IMAD.WIDE.U32 R6, P0, R9, R13, R4 ;  /* 0x0000000d09067225 */ /* 0x000fc80007800004 */
[----:B------:R-:W-:-:S04]  /*09b0*/  IMAD.WIDE.U32 R4, R9, R12, RZ ;  /* 0x0000000c09047225 */ /* 0x000fc800078e00ff */
[----:B------:R-:W-:Y:S01]  /*09c0*/  IMAD.X R9, RZ, RZ, RZ, P0 ;  /* 0x000000ffff097224 */ /* 0x000fe200000e06ff */
[----:B------:R-:W-:Y:S01]  /*09d0*/  IADD3 RZ, P0, R5, R6, RZ ;  /* 0x0000000605ff7210 */ /* 0x000fe20007f1e0ff */
[----:B------:R-:W-:-:S04]  /*09e0*/  IMAD.MOV.U32 R8, RZ, RZ, R7 ;  /* 0x000000ffff087224 */ /* 0x000fc800078e0007 */
[----:B------:R-:W-:-:S08]  /*09f0*/  IMAD.WIDE.U32.X R4, R11, R13, R8, P0 ;  /* 0x0000000d0b047225 */ /* 0x000fd000000e0408 */
.L_x_6:
[-CC-:B------:R-:W-:Y:S01]  /*0a00*/  SHF.R.U64 R24, R4, R10.reuse, R5.reuse ;  /* 0x0000000a04187219 */ /* 0x180fe20000001205 */
[----:B------:R-:W0:Y:S01]  /*0a10*/  LDC R8, c[0x0][0x618] ;  /* 0x00018600ff087b82 */ /* 0x000e220000000800 */
[----:B------:R-:W-:Y:S01]  /*0a20*/  SHF.R.U32.HI R4, RZ, R10, R5 ;  /* 0x0000000aff047219 */ /* 0x000fe20000011605 */
[----:B------:R-:W-:Y:S01]  /*0a30*/  ULDC UR4, c[0x0][0x150] ;  /* 0x0000540000047ab9 */ /* 0x000fe20000000800 */
[----:B------:R-:W-:Y:S01]  /*0a40*/  IADD3 R9, P0, RZ, -R24, RZ ;  /* 0x80000018ff097210 */ /* 0x000fe20007f1e0ff */
[----:B------:R-:W-:Y:S01]  /*0a50*/  IMAD.MOV.U32 R5, RZ, RZ, R17 ;  /* 0x000000ffff057224 */ /* 0x000fe200078e0011 */
[----:B------:R-:W-:-:S03]  /*0a60*/  I2FP.F32.U32 R3, R2 ;  /* 0x0000000200037245 */ /* 0x000fc60000201000 */
[----:B------:R-:W1:Y:S01]  /*0a70*/  LDC.64 R18, c[0x0][0x640] ;  /* 0x00019000ff127b82 */ /* 0x000e620000000a00 */
[----:B------:R-:W-:Y:S02]  /*0a80*/  IMAD.X R11, RZ, RZ, ~R4, P0 ;  /* 0x000000ffff0b7224 */ /* 0x000fe400000e0e04 */
[----:B------:R-:W-:Y:S01]  /*0a90*/  FMUL R3, R3, UR4 ;  /* 0x0000000403037c20 */ /* 0x000fe20008400000 */
[----:B------:R-:W-:Y:S01]  /*0aa0*/  IMAD.MOV.U32 R4, RZ, RZ, R16 ;  /* 0x000000ffff047224 */ /* 0x000fe200078e0010 */
[----:B------:R-:W-:Y:S01]  /*0ab0*/  ULDC UR4, c[0x0][0x154] ;  /* 0x0000550000047ab9 */ /* 0x000fe20000000800 */
[-C--:B------:R-:W-:Y:S02]  /*0ac0*/  IMAD R6, R11, R14.reuse, RZ ;  /* 0x0000000e0b067224 */ /* 0x080fe400078e02ff */
[C---:B------:R-:W-:Y:S01]  /*0ad0*/  IMAD.WIDE.U32 R4, R9.reuse, R14, R4 ;  /* 0x0000000e09047225 */ /* 0x040fe200078e0004 */
[----:B------:R-:W2:Y:S01]  /*0ae0*/  LDC R10, c[0x0][0x608] ;  /* 0x00018200ff0a7b82 */ /* 0x000ea20000000800 */
[----:B------:R-:W3:Y:S02]  /*0af0*/  F2I.U32.TRUNC.NTZ R3, R3 ;  /* 0x0000000300037305 */ /* 0x000ee4000020f000 */
[----:B------:R-:W-:-:S04]  /*0b00*/  IMAD R9, R9, R15, R6 ;  /* 0x0000000f09097224 */ /* 0x000fc800078e0206 */
[----:B------:R-:W-:Y:S01]  /*0b10*/  IMAD.IADD R5, R5, 0x1, R9 ;  /* 0x0000000105057824 */ /* 0x000fe200078e0209 */
[----:B------:R-:W4:Y:S01]  /*0b20*/  LDC R7, c[0x0][0x144] ;  /* 0x00005100ff077b82 */ /* 0x000f220000000800 */
[----:B------:R-:W-:-:S03]  /*0b30*/  IMAD.MOV.U32 R9, RZ, RZ, 0x1 ;  /* 0x00000001ff097424 */ /* 0x000fc600078e00ff */
[----:B0-----:R-:W-:Y:S02]  /*0b40*/  SHF.R.U64 R12, R4, R8, R5 ;  /* 0x00000008040c7219 */ /* 0x001fe40000001205 */
[----:B------:R-:W-:Y:S02]  /*0b50*/  I2FP.F32.U32 R4, R0 ;  /* 0x0000000000047245 */ /* 0x000fe40000201000 */
[----:B------:R-:W0:Y:S01]  /*0b60*/  LDC R14, c[0x0][0x658] ;  /* 0x00019600ff0e7b82 */ /* 0x000e220000000800 */
[----:B-1----:R-:W-:Y:S01]  /*0b70*/  ISETP.NE.U32.AND P0, PT, R18, RZ, PT ;  /* 0x000000ff1200720c */ /* 0x002fe20003f05070 */
[----:B---3--:R-:W-:Y:S02]  /*0b80*/  IMAD.MOV R6, RZ, RZ, -R3 ;  /* 0x000000ffff067224 */ /* 0x008fe400078e0a03 */
[----:B------:R-:W-:Y:S01]  /*0b90*/  FMUL R4, R4, UR4 ;  /* 0x0000000404047c20 */ /* 0x000fe20008400000 */
[----:B------:R-:W-:Y:S01]  /*0ba0*/  SHF.R.U32.HI R3, RZ, R8, R5 ;  /* 0x00000008ff037219 */ /* 0x000fe20000011605 */
[----:B------:R-:W-:Y:S01]  /*0bb0*/  IMAD.MOV.U32 R5, RZ, RZ, -0x1 ;  /* 0xffffffffff057424 */ /* 0x000fe200078e00ff */
[----:B------:R-:W-:Y:S01]  /*0bc0*/  ISETP.NE.AND.EX P0, PT, R19, RZ, PT, P0 ;  /* 0x000000ff1300720c */ /* 0x000fe20003f05300 */
[----:B------:R1:W3:Y:S01]  /*0bd0*/  F2I.U32.TRUNC.NTZ R11, R4 ;  /* 0x00000004000b7305 */ /* 0x0002e2000020f000 */
[----:B------:R-:W1:Y:S01]  /*0be0*/  LDC R13, c[0x0][0x148] ;  /* 0x00005200ff0d7b82 */ /* 0x000e620000000800 */
[----:B--2---:R-:W-:-:S02]  /*0bf0*/  SHF.R.U64 R23, R12, R10, R3 ;  /* 0x0000000a0c177219 */ /* 0x004fc40000001203 */
[----:B------:R-:W-:-:S05]  /*0c00*/  SHF.R.U32.HI R3, RZ, R10, R3 ;  /* 0x0000000aff037219 */ /* 0x000fca0000011603 */
[----:B------:R-:W2:Y:S01]  /*0c10*/  LDC R17, c[0x0][0x600] ;  /* 0x00018000ff117b82 */ /* 0x000ea20000000800 */
[----:B----4-:R-:W-:-:S07]  /*0c20*/  IMAD R8, R7, R6, R2 ;  /* 0x0000000607087224 */ /* 0x010fce00078e0202 */
[----:B------:R-:W4:Y:S01]  /*0c30*/  LDC R16, c[0x0][0x648] ;  /* 0x00019200ff107b82 */ /* 0x000f220000000800 */
[-C--:B0-----:R-:W-:Y:S02]  /*0c40*/  SHF.L.U32 R2, R5, R14.reuse, RZ ;  /* 0x0000000e05027219 */ /* 0x081fe400000006ff */
[--C-:B------:R-:W-:Y:S02]  /*0c50*/  SHF.R.U64 R22, R23, R14, R3.reuse ;  /* 0x0000000e17167219 */ /* 0x100fe40000001203 */
[----:B------:R-:W-:Y:S02]  /*0c60*/  LOP3.LUT R10, RZ, R2, RZ, 0x33, !PT ;  /* 0x00000002ff0a7212 */ /* 0x000fe400078e33ff */
[-C--:B------:R-:W-:Y:S01]  /*0c70*/  SHF.R.U32.HI R3, RZ, R14.reuse, R3 ;  /* 0x0000000eff037219 */ /* 0x080fe20000011603 */
[----:B------:R-:W0:Y:S01]  /*0c80*/  LDC R21, c[0x0][0x638] ;  /* 0x00018e00ff157b82 */ /* 0x000e220000000800 */
[----:B------:R-:W-:Y:S01]  /*0c90*/  SHF.L.U32 R9, R9, R14, RZ ;  /* 0x0000000e09097219 */ /* 0x000fe200000006ff */
[----:B------:R-:W-:-:S06]  /*0ca0*/  IMAD.MOV.U32 R2, RZ, RZ, R22 ;  /* 0x000000ffff027224 */ /* 0x000fcc00078e0016 */
[----:B------:R-:W0:Y:S01]  /*0cb0*/  LDC R20, c[0x0][0x610] ;  /* 0x00018400ff147b82 */ /* 0x000e220000000800 */
[----:B-1-3--:R-:W-:Y:S05]  /*0cc0*/  @!P0 BRA `(.L_x_7) ;  /* 0x0000000000288947 */ /* 0x00afea0003800000 */
[----:B------:R-:W1:Y:S02]  /*0cd0*/  LDC R7, c[0x0][0x64c] ;  /* 0x00019300ff077b82 */ /* 0x000e640000000800 */
[----:B-1----:R-:W-:-:S05]  /*0ce0*/  IADD3 R7, P0, R22, R7, RZ ;  /* 0x0000000716077210 */ /* 0x002fca0007f1e0ff */
        /* <DEDUP_REMOVED lines=8> */
.L_x_7:
[----:B----4-:R-:W-:Y:S01]  /*0d70*/  SHF.R.U64 R2, R2, R16, R3 ;  /* 0x0000001002027219 */ /* 0x010fe20000001203 */
[----:B--2---:R-:W-:Y:S01]  /*0d80*/  VIADD R3, R17, 0xffffffff ;  /* 0xffffffff11037836 */ /* 0x004fe20000000000 */
[----:B------:R-:W-:Y:S01]  /*0d90*/  LOP3.LUT R10, R23, R10, RZ, 0xc0, !PT ;  /* 0x0000000a170a7212 */ /* 0x000fe200078ec0ff */
[----:B------:R-:W-:Y:S01]  /*0da0*/  IMAD.MOV R11, RZ, RZ, -R11 ;  /* 0x000000ffff0b7224 */ /* 0x000fe200078e0a0b */
[----:B------:R-:W-:Y:S01]  /*0db0*/  R2UR UR22, R24 ;  /* 0x00000000181672ca */ /* 0x000fe200000e0000 */
[----:B------:R-:W-:Y:S01]  /*0dc0*/  IMAD.MOV R4, RZ, RZ, -R2 ;  /* 0x000000ffff047224 */ /* 0x000fe200078e0a02 */
[----:B------:R-:W-:Y:S01]  /*0dd0*/  LOP3.LUT R3, R12, R3, RZ, 0xc0, !PT ;  /* 0x000000030c037212 */ /* 0x000fe200078ec0ff */
[----:B------:R-:W-:Y:S02]  /*0de0*/  @P2 IMAD R8, R13, R11, R0 ;  /* 0x0000000b0d082224 */ /* 0x000fe400078e0200 */
[----:B------:R-:W-:Y:S02]  /*0df0*/  IMAD R9, R9, R2, R10 ;  /* 0x0000000209097224 */ /* 0x000fe400078e020a */
[----:B0-----:R-:W-:-:S02]  /*0e00*/  IMAD R0, R4, R21, R22 ;  /* 0x0000001504007224 */ /* 0x001fc400078e0216 */
[----:B------:R-:W-:Y:S02]  /*0e10*/  IMAD R8, R9, R20, R8 ;  /* 0x0000001409087224 */ /* 0x000fe400078e0208 */
[----:B------:R-:W-:Y:S02]  /*0e20*/  IMAD R3, R0, R17, R3 ;  /* 0x0000001100037224 */ /* 0x000fe400078e0203 */
[----:B------:R-:W-:-:S03]  /*0e30*/  IMAD.MOV.U32 R4, RZ, RZ, 0x1 ;  /* 0x00000001ff047424 */ /* 0x000fc600078e00ff */
[----:B------:R-:W-:Y:S02]  /*0e40*/  SEL R2, R3, R8, !P2 ;  /* 0x0000000803027207 */ /* 0x000fe40005000000 */
[----:B------:R-:W-:-:S03]  /*0e50*/  SEL R0, R8, R3, !P2 ;  /* 0x0000000308007207 */ /* 0x000fc60005000000 */
[----:B------:R0:W-:Y:S04]  /*0e60*/  STL [R1+0x80], R2 ;  /* 0x0000800201007387 */ /* 0x0001e80000100800 */
[----:B------:R0:W-:Y:S02]  /*0e70*/  STL [R1+0x84], R0 ;  /* 0x0000840001007387 */ /* 0x0001e40000100800 */
.L_x_5:
[----:B------:R-:W-:-:S08]  /*0e80*/  NOP ;  /* 0x0000000000007918 */ /* 0x000fd00000000000 */
[----:B------:R-:W1:Y:S02]  /*0e90*/  USETMAXREG.TRY_ALLOC.CTAPOOL UP0, 0xe8 ;  /* 0x000000e8000079c8 */ /* 0x000e640008000600 */
[----:B-1----:R-:W-:-:S13]  /*0ea0*/  PLOP3.LUT P0, PT, PT, PT, UP0, 0x80, 0x0 ;  /* 0x000000000000781c */ /* 0x002fda0003f0f008 */
[----:B------:R-:W-:Y:S05]  /*0eb0*/  @!P0 BRA `(.L_x_5) ;  /* 0xfffffffc00f08947 */ /* 0x000fea000383ffff */
[----:B------:R-:W-:Y:S01]  /*0ec0*/  ULDC.64 UR4, c[0x0][0x598] ;  /* 0x0001660000047ab9 */ /* 0x000fe20000000a00 */
[----:B------:R-:W-:Y:S01]  /*0ed0*/  ULDC.64 UR18, c[0x0][0x208] ;  /* 0x0000820000127ab9 */ /* 0x000fe20000000a00 */
[----:B------:R-:W-:-:S04]  /*0ee0*/  ISETP.NE.U32.AND P0, PT, RZ, UR4, PT ;  /* 0x00000004ff007c0c */ /* 0x000fc8000bf05070 */
[----:B------:R-:W-:-:S13]  /*0ef0*/  ISETP.NE.AND.EX P0, PT, RZ, UR5, PT, P0 ;  /* 0x00000005ff007c0c */ /* 0x000fda000bf05300 */
[----:B------:R-:W-:Y:S05]  /*0f00*/  @!P0 BRA `(.L_x_8) ;  /* 0x0000000000208947 */ /* 0x000fea0003800000 */
[----:B0-----:R-:W0:Y:S02]  /*0f10*/  LDC.64 R2, c[0x0][0x598] ;  /* 0x00016600ff027b82 */ /* 0x001e240000000a00 */
[----:B0-----:R-:W2:Y:S02]  /*0f20*/  LDG.E.64 R2, desc[UR18][R2.64] ;  /* 0x0000001202027981 */ /* 0x001ea4000c1e1b00 */
[----:B--2---:R-:W-:-:S04]  /*0f30*/  ISETP.NE.U32.AND P0, PT, R2, RZ, PT ;  /* 0x000000ff0200720c */ /* 0x004fc80003f05070 */
[----:B------:R-:W-:-:S13]  /*0f40*/  ISETP.NE.AND.EX P0, PT, R3, RZ, PT, P0 ;  /* 0x000000ff0300720c */ /* 0x000fda0003f05300 */
[----:B------:R-:W-:Y:S05]  /*0f50*/  @!P0 BRA `(.L_x_8) ;  /* 0x00000000000c8947 */ /* 0x000fea0003800000 */
[----:B------:R-:W2:Y:S02]  /*0f60*/  LD.E R2, desc[UR18][R2.64] ;  /* 0x0000001202027980 */ /* 0x000ea4000c101900 */
[----:B--2---:R-:W-:Y:S01]  /*0f70*/  R2UR UR20, R2 ;  /* 0x00000000021472ca */ /* 0x004fe200000e0000 */
[----:B------:R-:W-:-:S14]  /*0f80*/  BRA `(.L_x_9) ;  /* 0x0000000000247947 */ /* 0x000fdc0003800000 */
.L_x_8:
[----:B------:R-:W-:Y:S02]  /*0f90*/  ULDC.64 UR4, c[0x0][0x588] ;  /* 0x0001620000047ab9 */ /* 0x000fe40000000a00 */
[----:B------:R-:W-:-:S04]  /*0fa0*/  ISETP.NE.U32.AND P0, PT, RZ, UR4, PT ;  /* 0x00000004ff007c0c */ /* 0x000fc8000bf05070 */
[----:B------:R-:W-:-:S13]  /*0fb0*/  ISETP.NE.AND.EX P0, PT, RZ, UR5, PT, P0 ;  /* 0x00000005ff007c0c */ /* 0x000fda000bf05300 */
[----:B------:R-:W-:Y:S05]  /*0fc0*/  @!P0 BRA `(.L_x_10) ;  /* 0x0000000000108947 */ /* 0x000fea0003800000 */
[----:B0-----:R-:W0:Y:S02]  /*0fd0*/  LDC.64 R2, c[0x0][0x588] ;  /* 0x00016200ff027b82 */ /* 0x001e240000000a00 */
[----:B0-----:R-:W2:Y:S02]  /*0fe0*/  LDG.E R2, desc[UR18][R2.64] ;  /* 0x0000001202027981 */ /* 0x001ea4000c1e1900 */
[----:B--2---:R-:W-:Y:S01]  /*0ff0*/  R2UR UR20, R2 ;  /* 0x00000000021472ca */ /* 0x004fe200000e0000 */
[----:B------:R-:W-:-:S14]  /*1000*/  BRA `(.L_x_9) ;  /* 0x0000000000047947 */ /* 0x000fdc0003800000 */
.L_x_10:
[----:B------:R-:W-:-:S05]  /*1010*/  ULDC UR20, c[0x0][0x580] ;  /* 0x0001600000147ab9 */ /* 0x000fca0000000800 */
.L_x_9:
[----:B------:R-:W-:Y:S02]  /*1020*/  ULDC.64 UR4, c[0x0][0x5a0] ;  /* 0x0001680000047ab9 */ /* 0x000fe40000000a00 */
        /* <DEDUP_REMOVED lines=11> */
.L_x_11:
        /* <DEDUP_REMOVED lines=8> */
.L_x_13:
[----:B------:R-:W-:-:S05]  /*1160*/  ULDC UR21, c[0x0][0x584] ;  /* 0x0001610000157ab9 */ /* 0x000fca0000000800 */
.L_x_12:
[----:B------:R-:W-:-:S13]  /*1170*/  LOP3.LUT P0, RZ, R4, 0xff, RZ, 0xc0, !PT ;  /* 0x000000ff04ff7812 */ /* 0x000fda000780c0ff */
[----:B------:R-:W-:Y:S05]  /*1180*/  @!P0 EXIT ;  /* 0x000000000000894d */ /* 0x000fea0003800000 */
[----:B------:R-:W-:Y:S01]  /*1190*/  ULDC UR4, c[0x0][0x28c] ;  /* 0x0000a30000047ab9 */ /* 0x000fe20000000800 */
[----:B------:R-:W-:Y:S02]  /*11a0*/  ULOP3.LUT UR23, UR13, 0x1, URZ, 0xfc, !UPT ;  /* 0x000000010d177892 */ /* 0x000fe4000f8efc3f */
[----:B------:R-:W-:-:S04]  /*11b0*/  UIADD3 UR4, UR4, 0x1f, URZ ;  /* 0x0000001f04047890 */ /* 0x000fc8000fffe03f */
[----:B------:R-:W-:-:S04]  /*11c0*/  USHF.R.S32.HI UR5, URZ, 0x1f, UR4 ;  /* 0x0000001f3f057899 */ /* 0x000fc80008011404 */
[----:B------:R-:W-:-:S03]  /*11d0*/  ULEA.HI UR5, UR5, UR4, URZ, 0x5 ;  /* 0x0000000405057291 */ /* 0x000fc6000f8f283f */
[----:B------:R-:W-:Y:S01]  /*11e0*/  UMOV UR4, URZ ;  /* 0x0000003f00047c82 */ /* 0x000fe20008000000 */
[----:B------:R-:W-:-:S03]  /*11f0*/  USHF.R.S32.HI UR12, URZ, 0x5, UR5 ;  /* 0x000000053f0c7899 */ /* 0x000fc60008011405 */
[----:B------:R-:W-:-:S09]  /*1200*/  UMOV UR5, URZ ;  /* 0x0000003f00057c82 */ /* 0x000fd20008000000 */
.L_x_294:
[----:B0-----:R-:W0:Y:S01]  /*1210*/  S2R R0, SR_TID.X ;  /* 0x0000000000007919 */ /* 0x001e220000002100 */
[----:B-1----:R-:W1:Y:S01]  /*1220*/  S2UR UR11, SR_CgaCtaId ;  /* 0x00000000000b79c3 */ /* 0x002e620000008800 */
[----:B------:R-:W-:Y:S01]  /*1230*/  UMOV UR14, 0x400 ;  /* 0x00000400000e7882 */ /* 0x000fe20000000000 */
[----:B------:R-:W-:Y:S01]  /*1240*/  UMOV UR6, URZ ;  /* 0x0000003f00067c82 */ /* 0x000fe20008000000 */
[----:B------:R-:W-:Y:S01]  /*1250*/  STL [R1+0x74], RZ ;  /* 0x000074ff01007387 */ /* 0x000fe20000100800 */
[----:B------:R-:W-:Y:S01]  /*1260*/  UMOV UR7, URZ ;  /* 0x0000003f00077c82 */ /* 0x000fe20008000000 */
[----:B------:R-:W-:Y:S01]  /*1270*/  UMOV UR8, URZ ;  /* 0x0000003f00087c82 */ /* 0x000fe20008000000 */
[----:B------:R-:W-:Y:S01]  /*1280*/  UMOV UR16, UR5 ;  /* 0x0000000500107c82 */ /* 0x000fe20008000000 */
[----:B------:R-:W-:Y:S01]  /*1290*/  STL [R1+0x70], RZ ;  /* 0x000070ff01007387 */ /* 0x000fe20000100800 */
[----:B--2---:R-:W2:Y:S01]  /*12a0*/  LDC R2, c[0x0][0x28c] ;  /* 0x0000a300ff027b82 */ /* 0x004ea20000000800 */
[----:B------:R-:W-:-:S02]  /*12b0*/  CS2R R4, SRZ ;  /* 0x0000000000047805 */ /* 0x000fc4000001ff00 */
[----:B------:R-:W-:Y:S01]  /*12c0*/  CS2R R6, SRZ ;  /* 0x0000000000067805 */ /* 0x000fe2000001ff00 */
[----:B------:R-:W-:Y:S01]  /*12d0*/  STL [R1+0x6c], RZ ;  /* 0x00006cff01007387 */ /* 0x000fe20000100800 */
[----:B------:R-:W-:Y:S02]  /*12e0*/  CS2R R8, SRZ ;  /* 0x0000000000087805 */ /* 0x000fe4000001ff00 */
[----:B------:R-:W-:Y:S02]  /*12f0*/  CS2R R10, SRZ ;  /* 0x00000000000a7805 */ /* 0x000fe4000001ff00 */
[----:B------:R-:W-:Y:S01]  /*1300*/  CS2R R12, SRZ ;  /* 0x00000000000c7805 */ /* 0x000fe2000001ff00 */
[----:B------:R-:W-:Y:S01]  /*1310*/  STL [R1+0x68], RZ ;  /* 0x000068ff01007387 */ /* 0x000fe20000100800 */
[----:B------:R-:W-:Y:S02]  /*1320*/  CS2R R14, SRZ ;  /* 0x00000000000e7805 */ /* 0x000fe4000001ff00 */
[----:B------:R-:W-:-:S02]  /*1330*/  CS2R R16, SRZ ;  /* 0x0000000000107805 */ /* 0x000fc4000001ff00 */
[----:B------:R-:W-:Y:S01]  /*1340*/  CS2R R18, SRZ ;  /* 0x0000000000127805 */ /* 0x000fe2000001ff00 */
[----:B------:R-:W-:Y:S01]  /*1350*/  STL [R1+0x64], RZ ;  /* 0x000064ff01007387 */ /* 0x000fe20000100800 */
[----:B------:R-:W-:Y:S02]  /*1360*/  CS2R R20, SRZ ;  /* 0x0000000000147805 */ /* 0x000fe4000001ff00 */
[----:B------:R-:W-:Y:S02]  /*1370*/  CS2R R22, SRZ ;  /* 0x0000000000167805 */ /* 0x000fe4000001ff00 */
[----:B------:R-:W-:Y:S01]  /*1380*/  CS2R R152, SRZ ;  /* 0x0000000000987805 */ /* 0x000fe2000001ff00 */
[----:B------:R-:W-:Y:S01]  /*1390*/  STL [R1+0x60], RZ ;  /* 0x000060ff01007387 */ /* 0x000fe20000100800 */
[----:B-1----:R-:W-:Y:S01]  /*13a0*/  ULEA UR14, UR11, UR14, 0x18 ;  /* 0x0000000e0b0e7291 */ /* 0x002fe2000f8ec03f */
[----:B------:R-:W-:Y:S02]  /*13b0*/  CS2R R154, SRZ ;  /* 0x00000000009a7805 */ /* 0x000fe4000001ff00 */
[----:B------:R-:W-:Y:S01]  /*13c0*/  CS2R R156, SRZ ;  /* 0x00000000009c7805 */ /* 0x000fe2000001ff00 */
[----:B------:R-:W-:Y:S01]  /*13d0*/  STL [R1+0x5c], RZ ;  /* 0x00005cff01007387 */ /* 0x000fe20000100800 */
[----:B------:R-:W-:-:S02]  /*13e0*/  CS2R R158, SRZ ;  /* 0x00000000009e7805 */ /* 0x000fc4000001ff00 */
[----:B------:R-:W-:Y:S02]  /*13f0*/  CS2R R160, SRZ ;  /* 0x0000000000a07805 */ /* 0x000fe4000001ff00 */
[----:B------:R-:W-:Y:S02]  /*1400*/  CS2R R162, SRZ ;  /* 0x0000000000a27805 */ /* 0x000fe4000001ff00 */
[----:B0-----:R-:W-:Y:S01]  /*1410*/  LOP3.LUT R0, R0, 0x80, RZ, 0xc0, !PT ;  /* 0x0000008000007812 */ /* 0x001fe200078ec0ff */
[----:B------:R-:W-:Y:S01]  /*1420*/  STL [R1+0x58], RZ ;  /* 0x000058ff01007387 */ /* 0x000fe20000100800 */
[----:B--2---:R-:W-:Y:S02]  /*1430*/  ISETP.GE.AND P0, PT, R2, 0x1, PT ;  /* 0x000000010200780c */ /* 0x004fe40003f06270 */
[----:B------:R-:W-:Y:S02]  /*1440*/  CS2R R2, SRZ ;  /* 0x0000000000027805 */ /* 0x000fe4000001ff00 */
[----:B------:R-:W-:Y:S01]  /*1450*/  SHF.R.U32.HI R0, RZ, 0x7, R0 ;  /* 0x00000007ff007819 */ /* 0x000fe20000011600 */
[----:B------:R-:W-:Y:S01]  /*1460*/  STL [R1+0x54], RZ ;  /* 0x000054ff01007387 */ /* 0x000fe20000100800 */
[----:B------:R-:W-:-:S02]  /*1470*/  CS2R R164, SRZ ;  /* 0x0000000000a47805 */ /* 0x000fc4000001ff00 */
[----:B------:R-:W-:Y:S02]  /*1480*/  CS2R R166, SRZ ;  /* 0x0000000000a67805 */ /* 0x000fe4000001ff00 */
[----:B------:R-:W-:Y:S01]  /*1490*/  CS2R R168, SRZ ;  /* 0x0000000000a87805 */ /* 0x000fe2000001ff00 */
[----:B------:R-:W-:Y:S01]  /*14a0*/  STL [R1+0x50], RZ ;  /* 0x000050ff01007387 */ /* 0x000fe20000100800 */
[----:B------:R-:W-:Y:S02]  /*14b0*/  CS2R R170, SRZ ;  /* 0x0000000000aa7805 */ /* 0x000fe4000001ff00 */
[----:B------:R-:W-:Y:S02]  /*14c0*/  CS2R R172, SRZ ;  /* 0x0000000000ac7805 */ /* 0x000fe4000001ff00 */
[----:B------:R-:W-:Y:S01]  /*14d0*/  CS2R R174, SRZ ;  /* 0x0000000000ae7805 */ /* 0x000fe2000001ff00 */
[----:B------:R-:W0:Y:S01]  /*14e0*/  SHFL.IDX PT, R0, R0, RZ, 0x1f ;  /* 0x00001fff00007589 */ /* 0x000e2200000e0000 */
[----:B------:R-:W-:-:S02]  /*14f0*/  CS2R R176, SRZ ;  /* 0x0000000000b07805 */ /* 0x000fc4000001ff00 */
[----:B------:R-:W-:Y:S02]  /*1500*/  CS2R R178, SRZ ;  /* 0x0000000000b27805 */ /* 0x000fe4000001ff00 */
[----:B------:R-:W-:Y:S01]  /*1510*/  CS2R R180, SRZ ;  /* 0x0000000000b47805 */ /* 0x000fe2000001ff00 */
[----:B------:R1:W-:Y:S01]  /*1520*/  STL [R1+0x4c], RZ ;  /* 0x00004cff01007387 */ /* 0x0003e20000100800 */
[----:B------:R-:W-:Y:S02]  /*1530*/  CS2R R182, SRZ ;  /* 0x0000000000b67805 */ /* 0x000fe4000001ff00 */
[----:B------:R-:W-:Y:S02]  /*1540*/  CS2R R184, SRZ ;  /* 0x0000000000b87805 */ /* 0x000fe4000001ff00 */
[----:B------:R-:W-:Y:S01]  /*1550*/  CS2R R186, SRZ ;  /* 0x0000000000ba7805 */ /* 0x000fe2000001ff00 */
[----:B------:R1:W-:Y:S01]  /*1560*/  STL [R1+0x48], RZ ;  /* 0x000048ff01007387 */ /* 0x0003e20000100800 */
        /* <DEDUP_REMOVED lines=14> */
[----:B------:R-:W-:Y:S02]  /*1650*/  CS2R R210, SRZ ;  /* 0x0000000000d27805 */ /* 0x000fe4000001ff00 */
[----:B0-----:R-:W-:Y:S01]  /*1660*/  R2UR UR9, R0 ;  /* 0x00000000000972ca */ /* 0x001fe200000e0000 */
[----:B------:R1:W-:Y:S01]  /*1670*/  STL [R1+0x38], RZ ;  /* 0x000038ff01007387 */ /* 0x0003e20000100800 */
[----:B------:R-:W-:Y:S01]  /*1680*/  IMAD.MOV.U32 R0, RZ, RZ, RZ ;  /* 0x000000ffff007224 */ /* 0x000fe200078e00ff */
[----:B------:R-:W-:-:S02]  /*1690*/  CS2R R212, SRZ ;  /* 0x0000000000d47805 */ /* 0x000fc4000001ff00 */
[----:B------:R-:W-:Y:S01]  /*16a0*/  CS2R R214, SRZ ;  /* 0x0000000000d67805 */ /* 0x000fe2000001ff00 */
[----:B------:R1:W-:Y:S01]  /*16b0*/  STL [R1+0x34], RZ ;  /* 0x000034ff01007387 */ /* 0x0003e20000100800 */
[----:B------:R-:W-:Y:S02]  /*16c0*/  CS2R R216, SRZ ;  /* 0x0000000000d87805 */ /* 0x000fe4000001ff00 */
[----:B------:R-:W-:Y:S02]  /*16d0*/  CS2R R218, SRZ ;  /* 0x0000000000da7805 */ /* 0x000fe4000001ff00 */
[----:B------:R-:W-:Y:S01]  /*16e0*/  CS2R R220, SRZ ;  /* 0x0000000000dc7805 */ /* 0x000fe2000001ff00 */
[----:B------:R1:W-:Y:S01]  /*16f0*/  STL [R1+0x30], RZ ;  /* 0x000030ff01007387 */ /* 0x0003e20000100800 */
[----:B------:R-:W-:Y:S02]  /*1700*/  CS2R R222, SRZ ;  /* 0x0000000000de7805 */ /* 0x000fe4000001ff00 */
[----:B------:R-:W-:Y:S01]  /*1710*/  CS2R R224, SRZ ;  /* 0x0000000000e07805 */ /* 0x000fe2000001ff00 */
[----:B------:R-:W-:Y:S01]  /*1720*/  IMAD.MOV.U32 R226, RZ, RZ, RZ ;  /* 0x000000ffffe27224 */ /* 0x000fe200078e00ff */
[----:B------:R1:W-:Y:S01]  /*1730*/  STL [R1+0x2c], RZ ;  /* 0x00002cff01007387 */ /* 0x0003e20000100800 */
[----:B------:R-:W-:Y:S01]  /*1740*/  ULEA.HI UR10, UR9, UR9, URZ, 0x1 ;  /* 0x00000009090a7291 */ /* 0x000fe2000f8f083f */
[----:B------:R-:W-:Y:S01]  /*1750*/  IMAD.U32 R227, RZ, RZ, UR4 ;  /* 0x00000004ffe37e24 */ /* 0x000fe2000f8e00ff */
[----:B------:R-:W-:Y:S01]  /*1760*/  CS2R R24, SRZ ;  /* 0x0000000000187805 */ /* 0x000fe2000001ff00 */
[----:B------:R1:W-:Y:S01]  /*1770*/  STL [R1+0x28], RZ ;  /* 0x000028ff01007387 */ /* 0x0003e20000100800 */
[----:B------:R-:W-:Y:S01]  /*1780*/  ULOP3.LUT UR10, UR10, 0x1ffffe, URZ, 0xc0, !UPT ;  /* 0x001ffffe0a0a7892 */ /* 0x000fe2000f8ec03f */
[----:B------:R-:W-:-:S02]  /*1790*/  CS2R R26, SRZ ;  /* 0x00000000001a7805 */ /* 0x000fc4000001ff00 */
[----:B------:R-:W-:Y:S01]  /*17a0*/  CS2R R28, SRZ ;  /* 0x00000000001c7805 */ /* 0x000fe2000001ff00 */
[----:B------:R1:W-:Y:S01]  /*17b0*/  STL [R1+0x24], RZ ;  /* 0x000024ff01007387 */ /* 0x0003e20000100800 */
[----:B------:R-:W-:Y:S01]  /*17c0*/  UIADD3 UR10, UR9, -UR10, URZ ;  /* 0x8000000a090a7290 */ /* 0x000fe2000fffe03f */
[----:B---34-:R-:W-:Y:S02]  /*17d0*/  CS2R R30, SRZ ;  /* 0x00000000001e7805 */ /* 0x018fe4000001ff00 */
[----:B------:R-:W-:Y:S01]  /*17e0*/  CS2R R32, SRZ ;  /* 0x0000000000207805 */ /* 0x000fe2000001ff00 */
[----:B------:R1:W-:Y:S01]  /*17f0*/  STL [R1+0x20], RZ ;  /* 0x000020ff01007387 */ /* 0x0003e20000100800 */
[----:B------:R-:W-:Y:S01]  /*1800*/  ULEA UR10, UR10, UR14, 0xb ;  /* 0x0000000e0a0a7291 */ /* 0x000fe2000f8e583f */
[----:B------:R-:W-:Y:S02]  /*1810*/  CS2R R34, SRZ ;  /* 0x0000000000227805 */ /* 0x000fe4000001ff00 */
[----:B------:R-:W-:Y:S01]  /*1820*/  CS2R R36, SRZ ;  /* 0x0000000000247805 */ /* 0x000fe2000001ff00 */
[----:B------:R1:W-:Y:S01]  /*1830*/  STL [R1+0x1c], RZ ;  /* 0x00001cff01007387 */ /* 0x0003e20000100800 */
[----:B------:R-:W-:Y:S01]  /*1840*/  UIADD3 UR10, UR10, 0x200, URZ ;  /* 0x000002000a0a7890 */ /* 0x000fe2000fffe03f */
[----:B------:R-:W-:-:S02]  /*1850*/  CS2R R38, SRZ ;  /* 0x0000000000267805 */ /* 0x000fc4000001ff00 */
[----:B------:R-:W-:Y:S01]  /*1860*/  CS2R R40, SRZ ;  /* 0x0000000000287805 */ /* 0x000fe2000001ff00 */
[----:B------:R1:W-:Y:S01]  /*1870*/  STL [R1+0x18], RZ ;  /* 0x000018ff01007387 */ /* 0x0003e20000100800 */
[----:B------:R-:W-:Y:S01]  /*1880*/  USHF.R.U32.HI UR10, URZ, 0x4, UR10 ;  /* 0x000000043f0a7899 */ /* 0x000fe2000801160a */
[----:B------:R-:W-:Y:S02]  /*1890*/  CS2R R42, SRZ ;  /* 0x00000000002a7805 */ /* 0x000fe4000001ff00 */
[----:B------:R-:W-:Y:S01]  /*18a0*/  CS2R R44, SRZ ;  /* 0x00000000002c7805 */ /* 0x000fe2000001ff00 */
[----:B------:R1:W-:Y:S01]  /*18b0*/  STL [R1+0x14], RZ ;  /* 0x000014ff01007387 */ /* 0x0003e20000100800 */
[----:B------:R-:W-:Y:S01]  /*18c0*/  ULOP3.LUT UR15, UR10, 0x3fff, URZ, 0xc0, !UPT ;  /* 0x00003fff0a0f7892 */ /* 0x000fe2000f8ec03f */
        /* <DEDUP_REMOVED lines=18> */
[----:B------:R1:W-:Y:S01]  /*19f0*/  STL [R1], RZ ;  /* 0x000000ff01007387 */ /* 0x0003e20000100800 */
[----:B------:R-:W-:-:S02]  /*1a00*/  CS2R R74, SRZ ;  /* 0x00000000004a7805 */ /* 0x000fc4000001ff00 */
[----:B------:R-:W-:Y:S02]  /*1a10*/  CS2R R76, SRZ ;  /* 0x00000000004c7805 */ /* 0x000fe4000001ff00 */
[----:B------:R-:W-:Y:S02]  /*1a20*/  CS2R R78, SRZ ;  /* 0x00000000004e7805 */ /* 0x000fe4000001ff00 */
[----:B------:R-:W-:Y:S02]  /*1a30*/  CS2R R80, SRZ ;  /* 0x0000000000507805 */ /* 0x000fe4000001ff00 */
[----:B------:R-:W-:Y:S02]  /*1a40*/  CS2R R82, SRZ ;  /* 0x0000000000527805 */ /* 0x000fe4000001ff00 */
[----:B------:R-:W-:Y:S02]  /*1a50*/  CS2R R84, SRZ ;  /* 0x0000000000547805 */ /* 0x000fe4000001ff00 */
        /* <DEDUP_REMOVED lines=32> */
[----:B------:R-:W-:Y:S01]  /*1c60*/  CS2R R150, SRZ ;  /* 0x0000000000967805 */ /* 0x000fe2000001ff00 */
[----:B-1----:R-:W-:Y:S06]  /*1c70*/  @!P0 BRA `(.L_x_14) ;  /* 0x0000001000548947 */ /* 0x002fec0003800000 */
[----:B------:R-:W-:-:S06]  /*1c80*/  UISETP.NE.AND UP0, UPT, UR23, 0x3, UPT ;  /* 0x000000031700788c */ /* 0x000fcc000bf05270 */
[----:B------:R-:W-:-:S13]  /*1c90*/  PLOP3.LUT P1, PT, PT, PT, UP0, 0x80, 0x0 ;  /* 0x000000000000781c */ /* 0x000fda0003f2f008 */
[----:B------:R-:W-:Y:S05]  /*1ca0*/  @!P1 BRA `(.L_x_15) ;  /* 0x0000000000049947 */ /* 0x000fea0003800000 */
[----:B------:R-:W-:Y:S01]  /*1cb0*/  BPT.TRAP 0x1 ;  /* 0x000000040000795c */ /* 0x000fe20000300000 */
.L_x_15:
[----:B------:R-:W-:Y:S01]  /*1cc0*/  ULEA UR6, UR5, UR14, 0x3 ;  /* 0x0000000e05067291 */ /* 0x000fe2000f8e183f */
[----:B------:R-:W-:-:S05]  /*1cd0*/  IMAD.U32 R0, RZ, RZ, UR4 ;  /* 0x00000004ff007e24 */ /* 0x000fca000f8e00ff */
[----:B------:R-:W-:-:S04]  /*1ce0*/  SHF.L.U32 R0, R0, 0x1f, RZ ;  /* 0x0000001f00007819 */ /* 0x000fc800000006ff */
[----:B------:R0:W1:Y:S01]  /*1cf0*/  SYNCS.PHASECHK.TRANS64.TRYWAIT P0, [UR6], R0 ;  /* 0x00000000ff0075a7 */ /* 0x0000620008000146 */
[----:B------:R-:W-:Y:S05]  /*1d00*/  @!P1 BRA `(.L_x_16) ;  /* 0x0000000000049947 */ /* 0x000fea0003800000 */
[----:B------:R-:W-:Y:S01]  /*1d10*/  BPT.TRAP 0x1 ;  /* 0x000000040000795c */ /* 0x000fe20000300000 */
.L_x_16:
[----:B-1----:R-:W-:Y:S05]  /*1d20*/  @P0 BRA `(.L_x_17) ;  /* 0x0000000000080947 */ /* 0x002fea0003800000 */
[----:B------:R-:W1:Y:S02]  /*1d30*/  SYNCS.PHASECHK.TRANS64.TRYWAIT P0, [UR6], R0 ;  /* 0x00000000ff0075a7 */ /* 0x000e640008000146 */
[----:B-1----:R-:W-:Y:S05]  /*1d40*/  @!P0 BRA `(.L_x_18) ;  /* 0x000000e800d08947 */ /* 0x002fea0003800000 */
.L_x_17:
[----:B------:R2:W-:Y:S01]  /*1d50*/  STL [R1+0x74], RZ ;  /* 0x000074ff01007387 */ /* 0x0005e20000100800 */
[----:B------:R-:W-:Y:S01]  /*1d60*/  UIADD3 UR6, UR14, 0x12200, URZ ;  /* 0x000122000e067890 */ /* 0x000fe2000fffe03f */
[----:B------:R-:W-:Y:S01]  /*1d70*/  WARPGROUP.ARRIVE ;  /* 0x00000000000079c5 */ /* 0x000fe20000000000 */
[----:B------:R-:W-:Y:S01]  /*1d80*/  ULDC UR7, c[0x0][0x50c] ;  /* 0x0001430000077ab9 */ /* 0x000fe20000000800 */
[----:B------:R2:W-:Y:S01]  /*1d90*/  STL [R1+0x70], RZ ;  /* 0x000070ff01007387 */ /* 0x0005e20000100800 */
[----:B------:R-:W-:Y:S01]  /*1da0*/  UISETP.NE.AND UP0, UPT, UR7, 0x1, UPT ;  /* 0x000000010700788c */ /* 0x000fe2000bf05270 */
[----:B01----:R-:W-:Y:S01]  /*1db0*/  IMAD.MOV.U32 R0, RZ, RZ, RZ ;  /* 0x000000ffff007224 */ /* 0x003fe200078e00ff */
[----:B------:R-:W-:Y:S01]  /*1dc0*/  USHF.R.U32.HI UR6, URZ, 0x4, UR6 ;  /* 0x000000043f067899 */ /* 0x000fe20008011606 */
[----:B------:R2:W-:Y:S01]  /*1dd0*/  STL [R1+0x6c], RZ ;  /* 0x00006cff01007387 */ /* 0x0005e20000100800 */
[----:B------:R-:W-:Y:S01]  /*1de0*/  USEL UR7, URZ, 0x1, UP0 ;  /* 0x000000013f077887 */ /* 0x000fe20008000000 */
[----:B------:R-:W-:Y:S01]  /*1df0*/  CS2R R2, SRZ ;  /* 0x0000000000027805 */ /* 0x000fe2000001ff00 */
[----:B------:R-:W-:Y:S01]  /*1e00*/  ULOP3.LUT UR6, UR6, 0x3fff, URZ, 0xc0, !UPT ;  /* 0x00003fff06067892 */ /* 0x000fe2000f8ec03f */
[----:B------:R2:W-:Y:S01]  /*1e10*/  STL [R1+0x68], RZ ;  /* 0x000068ff01007387 */ /* 0x0005e20000100800 */
[----:B------:R-:W-:Y:S01]  /*1e20*/  ULOP3.LUT UR8, UR15, 0x10000, URZ, 0xfc, !UPT ;  /* 0x000100000f087892 */ /* 0x000fe2000f8efc3f */
[----:B------:R-:W-:Y:S01]  /*1e30*/  CS2R R4, SRZ ;  /* 0x0000000000047805 */ /* 0x000fe2000001ff00 */
[----:B------:R-:W-:Y:S01]  /*1e40*/  ULOP3.LUT UR6, UR6, 0x10000, URZ, 0xfc, !UPT ;  /* 0x0001000006067892 */ /* 0x000fe2000f8efc3f */
[----:B------:R2:W-:Y:S01]  /*1e50*/  STL [R1+0x64], RZ ;  /* 0x000064ff01007387 */ /* 0x0005e20000100800 */
[----:B------:R-:W-:Y:S01]  /*1e60*/  ISETP.NE.AND P0, PT, RZ, UR7, PT ;  /* 0x00000007ff007c0c */ /* 0x000fe2000bf05270 */
[----:B------:R-:W-:Y:S01]  /*1e70*/  ULEA UR8, UR5, UR8, 0x8 ;  /* 0x0000000805087291 */ /* 0x000fe2000f8e403f */
[----:B------:R-:W-:Y:S01]  /*1e80*/  CS2R R6, SRZ ;  /* 0x0000000000067805 */ /* 0x000fe2000001ff00 */
[----:B------:R2:W-:Y:S01]  /*1e90*/  STL [R1+0x60], RZ ;  /* 0x000060ff01007387 */ /* 0x0005e20000100800 */
[----:B------:R-:W-:Y:S01]  /*1ea0*/  ULEA UR10, UR5, UR6, 0x9 ;  /* 0x00000006050a7291 */ /* 0x000fe2000f8e483f */
[----:B------:R-:W-:Y:S01]  /*1eb0*/  CS2R R8, SRZ ;  /* 0x0000000000087805 */ /* 0x000fe2000001ff00 */
[----:B------:R-:W-:Y:S01]  /*1ec0*/  UMOV UR9, 0xc0000010 ;  /* 0xc000001000097882 */ /* 0x000fe20000000000 */
[----:B------:R2:W-:Y:S01]  /*1ed0*/  STL [R1+0x5c], RZ ;  /* 0x00005cff01007387 */ /* 0x0005e20000100800 */
[----:B------:R-:W-:Y:S01]  /*1ee0*/  UMOV UR11, 0xc0000010 ;  /* 0xc0000010000b7882 */ /* 0x000fe20000000000 */
[----:B------:R-:W-:Y:S01]  /*1ef0*/  UMOV UR6, 0x1 ;  /* 0x0000000100067882 */ /* 0x000fe20000000000 */
[----:B------:R-:W-:Y:S01]  /*1f00*/  CS2R R10, SRZ ;  /* 0x00000000000a7805 */ /* 0x000fe2000001ff00 */
[----:B------:R2:W-:Y:S01]  /*1f10*/  STL [R1+0x58], RZ ;  /* 0x000058ff01007387 */ /* 0x0005e20000100800 */
[----:B------:R-:W-:Y:S01]  /*1f20*/  CS2R R12, SRZ ;  /* 0x00000000000c7805 */ /* 0x000fe2000001ff00 */
[----:B------:R-:W-:Y:S01]  /*1f30*/  QGMMA.64x256x32.F32.E5M2.E4M3 R24, gdesc[UR8], RZ, !UPT, gsb0 ;  /* 0x03e00000081879f3 */ /* 0x000fe2000c0018ff */
        /* <DEDUP_REMOVED lines=55> */
[----:B------:R-:W-:Y:S01]  /*22b0*/  CS2R R224, SRZ ;  /* 0x0000000000e07805 */ /* 0x000fe2000001ff00 */
[----:B------:R-:W-:Y:S01]  /*22c0*/  IMAD.MOV.U32 R226, RZ, RZ, RZ ;  /* 0x000000ffffe27224 */ /* 0x000fe200078e00ff */
[----:B------:R2:W-:Y:S04]  /*22d0*/  STL [R1+0x1c], RZ ;  /* 0x00001cff01007387 */ /* 0x0005e80000100800 */
[----:B------:R2:W-:Y:S04]  /*22e0*/  STL [R1+0x18], RZ ;  /* 0x000018ff01007387 */ /* 0x0005e80000100800 */
[----:B------:R2:W-:Y:S04]  /*22f0*/  STL [R1+0x14], RZ ;  /* 0x000014ff01007387 */ /* 0x0005e80000100800 */
[----:B------:R2:W-:Y:S04]  /*2300*/  STL [R1+0x10], RZ ;  /* 0x000010ff01007387 */ /* 0x0005e80000100800 */
[----:B------:R2:W-:Y:S04]  /*2310*/  STL [R1+0xc], RZ ;  /* 0x00000cff01007387 */ /* 0x0005e80000100800 */
[----:B------:R2:W-:Y:S04]  /*2320*/  STL [R1+0x8], RZ ;  /* 0x000008ff01007387 */ /* 0x0005e80000100800 */
[----:B------:R2:W-:Y:S04]  /*2330*/  STL [R1+0x4], RZ ;  /* 0x000004ff01007387 */ /* 0x0005e80000100800 */
[----:B------:R2:W-:Y:S01]  /*2340*/  STL [R1], RZ ;  /* 0x000000ff01007387 */ /* 0x0005e20000100800 */
[----:B------:R-:W-:Y:S05]  /*2350*/  @!P0 BRA `(.L_x_19) ;  /* 0x0000000800808947 */ /* 0x000fea0003800000 */
[----:B------:R-:W-:Y:S02]  /*2360*/  WARPGROUP.DEPBAR.LE gsb0, 0x0 ;  /* 0x00008000000079c5 */ /* 0x000fe40000010000 */
[----:B------:R-:W-:-:S01]  /*2370*/  FADD R227, RZ, R122 ;  /* 0x0000007affe37221 */ /* 0x000fc20000000000 */
[----:B------:R-:W-:Y:S01]  /*2380*/  FADD R226, RZ, R24 ;  /* 0x00000018ffe27221 */ /* 0x000fe20000000000 */
[----:B------:R-:W-:-:S01]  /*2390*/  FADD R225, RZ, R25 ;  /* 0x00000019ffe17221 */ /* 0x000fc20000000000 */
[----:B------:R-:W-:Y:S01]  /*23a0*/  FADD R224, RZ, R26 ;  /* 0x0000001affe07221 */ /* 0x000fe20000000000 */
[----:B------:R-:W-:-:S01]  /*23b0*/  FADD R223, RZ, R27 ;  /* 0x0000001bffdf7221 */ /* 0x000fc20000000000 */
[----:B------:R0:W-:Y:S01]  /*23c0*/  STL [R1], R227 ;  /* 0x000000e301007387 */ /* 0x0001e20000100800 */
[----:B------:R-:W-:-:S01]  /*23d0*/  FADD R222, RZ, R28 ;  /* 0x0000001cffde7221 */ /* 0x000fc20000000000 */
[----:B------:R-:W-:Y:S01]  /*23e0*/  FADD R221, RZ, R29 ;  /* 0x0000001dffdd7221 */ /* 0x000fe20000000000 */
[----:B------:R-:W-:-:S01]  /*23f0*/  FADD R220, RZ, R30 ;  /* 0x0000001effdc7221 */ /* 0x000fc20000000000 */
[----:B------:R-:W-:Y:S01]  /*2400*/  FADD R219, RZ, R31 ;  /* 0x0000001fffdb7221 */ /* 0x000fe20000000000 */
[----:B------:R-:W-:-:S01]  /*2410*/  FADD R218, RZ, R32 ;  /* 0x00000020ffda7221 */ /* 0x000fc20000000000 */
[----:B------:R-:W-:Y:S01]  /*2420*/  FADD R217, RZ, R33 ;  /* 0x00000021ffd97221 */ /* 0x000fe20000000000 */
[----:B------:R-:W-:-:S01]  /*2430*/  FADD R216, RZ, R34 ;  /* 0x00000022ffd87221 */ /* 0x000fc20000000000 */
[----:B------:R-:W-:Y:S01]  /*2440*/  FADD R215, RZ, R35 ;  /* 0x00000023ffd77221 */ /* 0x000fe20000000000 */
[----:B------:R-:W-:-:S01]  /*2450*/  FADD R214, RZ, R36 ;  /* 0x00000024ffd67221 */ /* 0x000fc20000000000 */
[----:B0-----:R-:W-:Y:S01]  /*2460*/  FADD R227, RZ, R123 ;  /* 0x0000007bffe37221 */ /* 0x001fe20000000000 */
[----:B------:R-:W-:-:S01]  /*2470*/  FADD R213, RZ, R37 ;  /* 0x00000025ffd57221 */ /* 0x000fc20000000000 */
[----:B------:R-:W-:Y:S01]  /*2480*/  FADD R212, RZ, R38 ;  /* 0x00000026ffd47221 */ /* 0x000fe20000000000 */
[----:B------:R-:W-:-:S01]  /*2490*/  FADD R211, RZ, R39 ;  /* 0x00000027ffd37221 */ /* 0x000fc20000000000 */
[----:B------:R-:W-:Y:S01]  /*24a0*/  FADD R210, RZ, R40 ;  /* 0x00000028ffd27221 */ /* 0x000fe20000000000 */
[----:B------:R0:W-:Y:S01]  /*24b0*/  STL [R1+0x4], R227 ;  /* 0x000004e301007387 */ /* 0x0001e20000100800 */
        /* <DEDUP_REMOVED lines=93> */
[----:B------:R-:W-:Y:S01]  /*2a90*/  UMOV UR6, URZ ;  /* 0x0000003f00067c82 */ /* 0x000fe20008000000 */
[----:B0-----:R-:W-:-:S05]  /*2aa0*/  FADD R227, RZ, R130 ;  /* 0x00000082ffe37221 */ /* 0x001fca0000000000 */
[----:B------:R0:W-:Y:S02]  /*2ab0*/  STL [R1+0x20], R227 ;  /* 0x000020e301007387 */ /* 0x0001e40000100800 */
        /* <DEDUP_REMOVED lines=42> */
.L_x_19:
[----:B------:R-:W-:-:S04]  /*2d60*/  UIADD3 UR16, UR5, 0x1, URZ ;  /* 0x0000000105107890 */ /* 0x000fc8000fffe03f */
[----:B------:R-:W-:-:S04]  /*2d70*/  UISETP.NE.AND UP0, UPT, UR16, 0x12, UPT ;  /* 0x000000121000788c */ /* 0x000fc8000bf05270 */
[----:B------:R-:W-:Y:S02]  /*2d80*/  USEL UR8, URZ, 0x1, UP0 ;  /* 0x000000013f087887 */ /* 0x000fe40008000000 */
[----:B------:R-:W-:Y:S02]  /*2d90*/  USEL UR16, UR16, URZ, UP0 ;  /* 0x0000003f10107287 */ /* 0x000fe40008000000 */
[----:B------:R-:W-:-:S06]  /*2da0*/  ULOP3.LUT UR8, UR4, UR8, URZ, 0x3c, !UPT ;  /* 0x0000000804087292 */ /* 0x000fcc000f8e3c3f */
[----:B0-----:R-:W-:Y:S01]  /*2db0*/  IMAD.U32 R227, RZ, RZ, UR8 ;  /* 0x00000008ffe37e24 */ /* 0x001fe2000f8e00ff */
[----:B------:R-:W-:-:S06]  /*2dc0*/  UMOV UR8, 0x1 ;  /* 0x0000000100087882 */ /* 0x000fcc0000000000 */
.L_x_14:
[----:B------:R-:W-:-:S04]  /*2dd0*/  UISETP.LT.AND UP0, UPT, UR12, 0x1, UPT ;  /* 0x000000010c00788c */ /* 0x000fc8000bf01270 */
[----:B------:R-:W-:-:S04]  /*2de0*/  USEL UR9, UR12, 0x1, UP0 ;  /* 0x000000010c097887 */ /* 0x000fc80008000000 */
[----:B------:R-:W-:-:S04]  /*2df0*/  UIADD3 UR9, UR12, -UR9, URZ ;  /* 0x800000090c097290 */ /* 0x000fc8000fffe03f */
[----:B------:R-:W-:-:S06]  /*2e00*/  UISETP.GE.AND UP0, UPT, UR9, 0x1, UPT ;  /* 0x000000010900788c */ /* 0x000fcc000bf06270 */
[----:B------:R-:W-:-:S13]  /*2e10*/  PLOP3.LUT P0, PT, PT, PT, UP0, 0x80, 0x0 ;  /* 0x000000000000781c */ /* 0x000fda0003f0f008 */
[----:B------:R-:W-:Y:S05]  /*2e20*/  @!P0 BRA `(.L_x_20) ;  /* 0x0000001000708947 */ /* 0x000fea0003800000 */
[----:B------:R-:W-:Y:S01]  /*2e30*/  IMAD.U32 R228, RZ, RZ, UR9 ;  /* 0x00000009ffe47e24 */ /* 0x000fe2000f8e00ff */
[----:B------:R-:W-:Y:S01]  /*2e40*/  UMOV UR17, UR5 ;  /* 0x0000000500117c82 */ /* 0x000fe20008000000 */
[----:B------:R-:W-:-:S05]  /*2e50*/  ULDC UR24, c[0x0][0x50c] ;  /* 0x0001430000187ab9 */ /* 0x000fca0000000800 */
.L_x_28:
[----:B------:R-:W-:-:S06]  /*2e60*/  UISETP.NE.AND UP0, UPT, UR23, 0x3, UPT ;  /* 0x000000031700788c */ /* 0x000fcc000bf05270 */
[----:B------:R-:W-:-:S13]  /*2e70*/  PLOP3.LUT P1, PT, PT, PT, UP0, 0x80, 0x0 ;  /* 0x000000000000781c */ /* 0x000fda0003f2f008 */
[----:B01----:R-:W-:Y:S05]  /*2e80*/  @!P1 BRA `(.L_x_21) ;  /* 0x0000000000049947 */ /* 0x003fea0003800000 */
[----:B------:R-:W-:Y:S01]  /*2e90*/  BPT.TRAP 0x1 ;  /* 0x000000040000795c */ /* 0x000fe20000300000 */
.L_x_21:
[----:B------:R-:W0:Y:S01]  /*2ea0*/  S2UR UR9, SR_CgaCtaId ;  /* 0x00000000000979c3 */ /* 0x000e220000008800 */
[----:B------:R-:W-:Y:S01]  /*2eb0*/  UMOV UR14, 0x400 ;  /* 0x00000400000e7882 */ /* 0x000fe20000000000 */
[----:B------:R-:W-:Y:S01]  /*2ec0*/  SHF.L.U32 R229, R227, 0x1f, RZ ;  /* 0x0000001fe3e57819 */ /* 0x000fe200000006ff */
[----:B0-----:R-:W-:-:S04]  /*2ed0*/  ULEA UR14, UR9, UR14, 0x18 ;  /* 0x0000000e090e7291 */ /* 0x001fc8000f8ec03f */
[----:B------:R-:W-:-:S09]  /*2ee0*/  ULEA UR9, UR16, UR14, 0x3 ;  /* 0x0000000e10097291 */ /* 0x000fd2000f8e183f */
[----:B------:R0:W1:Y:S01]  /*2ef0*/  SYNCS.PHASECHK.TRANS64.TRYWAIT P0, [UR9], R229 ;  /* 0x000000e5ff0075a7 */ /* 0x0000620008000149 */
[----:B------:R-:W-:Y:S05]  /*2f00*/  @!P1 BRA `(.L_x_22) ;  /* 0x0000000000049947 */ /* 0x000fea0003800000 */
[----:B------:R-:W-:Y:S01]  /*2f10*/  BPT.TRAP 0x1 ;  /* 0x000000040000795c */ /* 0x000fe20000300000 */
.L_x_22:
[----:B-1----:R-:W-:Y:S05]  /*2f20*/  @P0 BRA `(.L_x_23) ;  /* 0x0000000000080947 */ /* 0x002fea0003800000 */
[----:B------:R-:W1:Y:S02]  /*2f30*/  SYNCS.PHASECHK.TRANS64.TRYWAIT P0, [UR9], R229 ;  /* 0x000000e5ff0075a7 */ /* 0x000e640008000149 */
[----:B-1----:R-:W-:Y:S05]  /*2f40*/  @!P0 BRA `(.L_x_24) ;  /* 0x000000d800688947 */ /* 0x002fea0003800000 */
.L_x_23:
[----:B------:R-:W-:Y:S01]  /*2f50*/  UIADD3 UR9, UR14, 0x12200, URZ ;  /* 0x000122000e097890 */ /* 0x000fe2000fffe03f */
[----:B------:R-:W-:Y:S01]  /*2f60*/  WARPGROUP.ARRIVE ;  /* 0x00000000000079c5 */ /* 0x000fe20000000000 */
[----:B------:R-:W-:Y:S02]  /*2f70*/  UISETP.NE.AND UP0, UPT, UR7, URZ, UPT ;  /* 0x0000003f0700728c */ /* 0x000fe4000bf05270 */
[----:B------:R-:W-:Y:S02]  /*2f80*/  USHF.R.U32.HI UR9, URZ, 0x4, UR9 ;  /* 0x000000043f097899 */ /* 0x000fe40008011609 */
[----:B------:R-:W-:Y:S02]  /*2f90*/  USEL UR8, UR8, URZ, !UP0 ;  /* 0x0000003f08087287 */ /* 0x000fe4000c000000 */
[----:B------:R-:W-:Y:S02]  /*2fa0*/  ULOP3.LUT UR9, UR9, 0x3fff, URZ, 0xc0, !UPT ;  /* 0x00003fff09097892 */ /* 0x000fe4000f8ec03f */
[----:B------:R-:W-:-:S02]  /*2fb0*/  ULOP3.LUT UR7, UR15, 0x10000, URZ, 0xfc, !UPT ;  /* 0x000100000f077892 */ /* 0x000fc4000f8efc3f */
[----:B------:R-:W-:Y:S02]  /*2fc0*/  ULOP3.LUT UR9, UR9, 0x10000, URZ, 0xfc, !UPT ;  /* 0x0001000009097892 */ /* 0x000fe4000f8efc3f */
[----:B------:R-:W-:Y:S02]  /*2fd0*/  UISETP.NE.U32.AND UP0, UPT, UR8, URZ, UPT ;  /* 0x0000003f0800728c */ /* 0x000fe4000bf05070 */
[----:B------:R-:W-:Y:S02]  /*2fe0*/  ULEA UR8, UR16, UR7, 0x8 ;  /* 0x0000000710087291 */ /* 0x000fe4000f8e403f */
[----:B------:R-:W-:Y:S01]  /*2ff0*/  ULEA UR10, UR16, UR9, 0x9 ;  /* 0x00000009100a7291 */ /* 0x000fe2000f8e483f */
[----:B------:R-:W-:Y:S02]  /*3000*/  UMOV UR11, 0xc0000010 ;  /* 0xc0000010000b7882 */ /* 0x000fe40000000000 */
[----:B------:R-:W-:Y:S01]  /*3010*/  UMOV UR9, 0xc0000010 ;  /* 0xc000001000097882 */ /* 0x000fe20000000000 */
[----:B------:R-:W-:-:S05]  /*3020*/  UIADD3 UR6, UR6, 0x1, URZ ;  /* 0x0000000106067890 */ /* 0x000fca000fffe03f */
[----:B------:R-:W-:Y:S01]  /*3030*/  QGMMA.64x256x32.F32.E5M2.E4M3 R24, gdesc[UR8], R24, UP0, gsb0 ;  /* 0x03e00000081879f3 */ /* 0x000fe2000b801818 */
[----:B------:R-:W-:-:S04]  /*3040*/  UISETP.NE.AND UP0, UPT, UR6, UR24, UPT ;  /* 0x000000180600728c */ /* 0x000fc8000bf05270 */
[----:B------:R-:W-:-:S06]  /*3050*/  USEL UR7, URZ, 0x1, UP0 ;  /* 0x000000013f077887 */ /* 0x000fcc0008000000 */
[----:B------:R-:W-:Y:S01]  /*3060*/  ISETP.NE.AND P0, PT, RZ, UR7, PT ;  /* 0x00000007ff007c0c */ /* 0x000fe2000bf05270 */
[----:B------:R-:W-:-:S12]  /*3070*/  WARPGROUP.DEPBAR.LE gsb0, 0x1 ;  /* 0x00008000000079c5 */ /* 0x000fd80000010100 */
[----:B------:R-:W-:Y:S05]  /*3080*/  @!P0 BRA `(.L_x_25) ;  /* 0x0000000c00808947 */ /* 0x000fea0003800000 */
[----:B------:R-:W-:Y:S02]  /*3090*/  WARPGROUP.DEPBAR.LE gsb0, 0x0 ;  /* 0x00008000000079c5 */ /* 0x000fe40000010000 */
[----:B------:R-:W-:-:S01]  /*30a0*/  FADD R226, R24, R226 ;  /* 0x000000e218e27221 */ /* 0x000fc20000000000 */
[----:B------:R-:W-:Y:S01]  /*30b0*/  FADD R225, R25, R225 ;  /* 0x000000e119e17221 */ /* 0x000fe20000000000 */
[----:B------:R1:W-:Y:S01]  /*30c0*/  STL [R1+0x88], R227 ;  /* 0x000088e301007387 */ /* 0x0003e20000100800 */
[----:B------:R-:W-:-:S01]  /*30d0*/  FADD R224, R26, R224 ;  /* 0x000000e01ae07221 */ /* 0x000fc20000000000 */
[----:B------:R-:W-:Y:S01]  /*30e0*/  FADD R223, R27, R223 ;  /* 0x000000df1bdf7221 */ /* 0x000fe20000000000 */
[----:B------:R-:W-:-:S01]  /*30f0*/  FADD R222, R28, R222 ;  /* 0x000000de1cde7221 */ /* 0x000fc20000000000 */
[----:B------:R-:W-:Y:S01]  /*3100*/  FADD R221, R29, R221 ;  /* 0x000000dd1ddd7221 */ /* 0x000fe20000000000 */
[----:B-1----:R-:W3:Y:S04]  /*3110*/  LDL.LU R227, [R1+0x30] ;  /* 0x0000300001e37983 */ /* 0x002ee80000300800 */
[----:B------:R1:W-:Y:S01]  /*3120*/  STL [R1+0x8c], R226 ;  /* 0x00008ce201007387 */ /* 0x0003e20000100800 */
[----:B------:R-:W-:-:S01]  /*3130*/  FADD R220, R30, R220 ;  /* 0x000000dc1edc7221 */ /* 0x000fc20000000000 */
[----:B------:R-:W-:-:S02]  /*3140*/  FADD R219, R31, R219 ;  /* 0x000000db1fdb7221 */ /* 0x000fc40000000000 */
[----:B-1----:R-:W4:Y:S04]  /*3150*/  LDL.LU R226, [R1+0x2c] ;  /* 0x00002c0001e27983 */ /* 0x002f280000300800 */
[----:B------:R1:W-:Y:S01]  /*3160*/  STL [R1+0x90], R225 ;  /* 0x000090e101007387 */ /* 0x0003e20000100800 */
[----:B------:R-:W-:-:S03]  /*3170*/  FADD R218, R32, R218 ;  /* 0x000000da20da7221 */ /* 0x000fc60000000000 */
[----:B-1----:R-:W2:Y:S04]  /*3180*/  LDL.LU R225, [R1+0x28] ;  /* 0x0000280001e17983 */ /* 0x002ea80000300800 */
        /* <DEDUP_REMOVED lines=9> */
[----:B------:R1:W-:Y:S04]  /*3220*/  STL [R1+0xa0], R221 ;  /* 0x0000a0dd01007387 */ /* 0x0003e80000100800 */
        /* <DEDUP_REMOVED lines=12> */
[----:B-1----:R-:W2:Y:S01]  /*32f0*/  LDL.LU R215, [R1] ;  /* 0x0000000001d77983 */ /* 0x002ea20000300800 */
[----:B------:R-:W-:-:S01]  /*3300*/  FADD R214, R36, R214 ;  /* 0x000000d624d67221 */ /* 0x000fc20000000000 */
[----:B------:R-:W-:Y:S01]  /*3310*/  FADD R213, R37, R213 ;  /* 0x000000d525d57221 */ /* 0x000fe20000000000 */
[----:B------:R-:W-:-:S01]  /*3320*/  FADD R212, R38, R212 ;  /* 0x000000d426d47221 */ /* 0x000fc20000000000 */
[----:B------:R-:W-:Y:S01]  /*3330*/  FADD R211, R39, R211 ;  /* 0x000000d327d37221 */ /* 0x000fe20000000000 */
[----:B------:R-:W-:-:S01]  /*3340*/  FADD R210, R40, R210 ;  /* 0x000000d228d27221 */ /* 0x000fc20000000000 */
[----:B------:R-:W-:Y:S01]  /*3350*/  STL [R1+0xbc], R214 ;  /* 0x0000bcd601007387 */ /* 0x000fe20000100800 */
        /* <DEDUP_REMOVED lines=11> */
[----:B------:R1:W-:Y:S01]  /*3410*/  STL [R1+0xc8], R211 ;  /* 0x0000c8d301007387 */ /* 0x0003e20000100800 */
[----:B------:R-:W-:-:S01]  /*3420*/  FADD R200, R50, R200 ;  /* 0x000000c832c87221 */ /* 0x000fc20000000000 */
[----:B------:R-:W-:Y:S01]  /*3430*/  FADD R199, R51, R199 ;  /* 0x000000c733c77221 */ /* 0x000fe20000000000 */
        /* <DEDUP_REMOVED lines=69> */
[----:B-----5:R-:W-:Y:S01]  /*3890*/  FADD R0, R121, R0 ;  /* 0x0000000079007221 */ /* 0x020fe20000000000 */
[----:B---3--:R-:W-:-:S01]  /*38a0*/  FADD R227, R134, R227 ;  /* 0x000000e386e37221 */ /* 0x008fc20000000000 */
[----:B----4-:R-:W-:Y:S01]  /*38b0*/  FADD R226, R133, R226 ;  /* 0x000000e285e27221 */ /* 0x010fe20000000000 */
[----:B--2---:R-:W-:-:S01]  /*38c0*/  FADD R225, R132, R225 ;  /* 0x000000e184e17221 */ /* 0x004fc20000000000 */
        /* <DEDUP_REMOVED lines=9> */
[----:B------:R-:W-:-:S05]  /*3960*/  FADD R215, R122, R215 ;  /* 0x000000d77ad77221 */ /* 0x000fca0000000000 */
[----:B------:R2:W-:Y:S04]  /*3970*/  STL [R1], R215 ;  /* 0x000000d701007387 */ /* 0x0005e80000100800 */
[----:B------:R3:W-:Y:S04]  /*3980*/  STL [R1+0x4], R216 ;  /* 0x000004d801007387 */ /* 0x0007e80000100800 */
        /* <DEDUP_REMOVED lines=8> */
[----:B-1----:R-:W4:Y:S04]  /*3a10*/  LDL.LU R211, [R1+0x34] ;  /* 0x0000340001d37983 */ /* 0x002f280000300800 */
[----:B------:R1:W-:Y:S04]  /*3a20*/  STL [R1+0x28], R225 ;  /* 0x000028e101007387 */ /* 0x0003e80000100800 */
[----:B------:R-:W4:Y:S04]  /*3a30*/  LDL.LU R212, [R1+0x38] ;  /* 0x0000380001d47983 */ /* 0x000f280000300800 */
[----:B------:R1:W-:Y:S04]  /*3a40*/  STL [R1+0x2c], R226 ;  /* 0x00002ce201007387 */ /* 0x0003e80000100800 */
[----:B------:R-:W4:Y:S04]  /*3a50*/  LDL.LU R213, [R1+0x3c] ;  /* 0x00003c0001d57983 */ /* 0x000f280000300800 */
[----:B------:R1:W-:Y:S04]  /*3a60*/  STL [R1+0x30], R227 ;  /* 0x000030e301007387 */ /* 0x0003e80000100800 */
[----:B------:R-:W4:Y:S04]  /*3a70*/  LDL.LU R214, [R1+0x40] ;  /* 0x0000400001d67983 */ /* 0x000f280000300800 */
[----:B--2---:R-:W2:Y:S04]  /*3a80*/  LDL.LU R215, [R1+0x44] ;  /* 0x0000440001d77983 */ /* 0x004ea80000300800 */
[----:B---3--:R-:W3:Y:S04]  /*3a90*/  LDL.LU R216, [R1+0x48] ;  /* 0x0000480001d87983 */ /* 0x008ee80000300800 */
[----:B----4-:R-:W4:Y:S04]  /*3aa0*/  LDL.LU R217, [R1+0x4c] ;  /* 0x00004c0001d97983 */ /* 0x010f280000300800 */
[----:B0-----:R-:W4:Y:S04]  /*3ab0*/  LDL.LU R218, [R1+0x50] ;  /* 0x0000500001da7983 */ /* 0x001f280000300800 */
[----:B------:R-:W4:Y:S04]  /*3ac0*/  LDL.LU R219, [R1+0x54] ;  /* 0x0000540001db7983 */ /* 0x000f280000300800 */
[----:B------:R-:W4:Y:S04]  /*3ad0*/  LDL.LU R220, [R1+0x58] ;  /* 0x0000580001dc7983 */ /* 0x000f280000300800 */
[----:B------:R-:W4:Y:S04]  /*3ae0*/  LDL.LU R221, [R1+0x5c] ;  /* 0x00005c0001dd7983 */ /* 0x000f280000300800 */
[----:B------:R-:W4:Y:S04]  /*3af0*/  LDL.LU R222, [R1+0x60] ;  /* 0x0000600001de7983 */ /* 0x000f280000300800 */
[----:B------:R-:W4:Y:S04]  /*3b00*/  LDL.LU R223, [R1+0x64] ;  /* 0x0000640001df7983 */ /* 0x000f280000300800 */
[----:B------:R-:W4:Y:S04]  /*3b10*/  LDL.LU R224, [R1+0x68] ;  /* 0x0000680001e07983 */ /* 0x000f280000300800 */
[----:B-1----:R-:W4:Y:S04]  /*3b20*/  LDL.LU R225, [R1+0x6c] ;  /* 0x00006c0001e17983 */ /* 0x002f280000300800 */
[----:B------:R-:W4:Y:S04]  /*3b30*/  LDL.LU R226, [R1+0x70] ;  /* 0x0000700001e27983 */ /* 0x000f280000300800 */
[----:B------:R-:W4:Y:S01]  /*3b40*/  LDL.LU R227, [R1+0x74] ;  /* 0x0000740001e37983 */ /* 0x000f220000300800 */
[----:B------:R-:W-:-:S05]  /*3b50*/  FADD R211, R135, R211 ;  /* 0x000000d387d37221 */ /* 0x000fca0000000000 */
[----:B------:R0:W-:Y:S01]  /*3b60*/  STL [R1+0x34], R211 ;  /* 0x000034d301007387 */ /* 0x0001e20000100800 */
[----:B------:R-:W-:-:S03]  /*3b70*/  FADD R212, R136, R212 ;  /* 0x000000d488d47221 */ /* 0x000fc60000000000 */
[----:B0-----:R1:W5:Y:S01]  /*3b80*/  LDL.LU R211, [R1+0xc8] ;  /* 0x0000c80001d37983 */ /* 0x0013620000300800 */
[----:B------:R-:W-:-:S03]  /*3b90*/  FADD R213, R137, R213 ;  /* 0x000000d589d57221 */ /* 0x000fc60000000000 */
[----:B------:R0:W-:Y:S01]  /*3ba0*/  STL [R1+0x38], R212 ;  /* 0x000038d401007387 */ /* 0x0001e20000100800 */
[----:B------:R-:W-:-:S01]  /*3bb0*/  FADD R214, R138, R214 ;  /* 0x000000d68ad67221 */ /* 0x000fc20000000000 */
[----:B--2---:R-:W-:Y:S02]  /*3bc0*/  FADD R215, R139, R215 ;  /* 0x000000d78bd77221 */ /* 0x004fe40000000000 */
[----:B0-----:R1:W5:Y:S01]  /*3bd0*/  LDL.LU R212, [R1+0xc4] ;  /* 0x0000c40001d47983 */ /* 0x0013620000300800 */
[----:B---3--:R-:W-:-:S03]  /*3be0*/  FADD R216, R140, R216 ;  /* 0x000000d88cd87221 */ /* 0x008fc60000000000 */
[----:B------:R0:W-:Y:S01]  /*3bf0*/  STL [R1+0x3c], R213 ;  /* 0x00003cd501007387 */ /* 0x0001e20000100800 */
[----:B----4-:R-:W-:-:S03]  /*3c00*/  FADD R217, R141, R217 ;  /* 0x000000d98dd97221 */ /* 0x010fc60000000000 */
[----:B0-----:R1:W5:Y:S01]  /*3c10*/  LDL.LU R213, [R1+0xc0] ;  /* 0x0000c00001d57983 */ /* 0x0013620000300800 */
[----:B------:R-:W-:-:S03]  /*3c20*/  FADD R218, R142, R218 ;  /* 0x000000da8eda7221 */ /* 0x000fc60000000000 */
[----:B------:R0:W-:Y:S01]  /*3c30*/  STL [R1+0x40], R214 ;  /* 0x000040d601007387 */ /* 0x0001e20000100800 */
[----:B------:R-:W-:-:S01]  /*3c40*/  FADD R219, R143, R219 ;  /* 0x000000db8fdb7221 */ /* 0x000fc20000000000 */
[----:B------:R-:W-:Y:S02]  /*3c50*/  FADD R220, R144, R220 ;  /* 0x000000dc90dc7221 */ /* 0x000fe40000000000 */
[----:B0-----:R1:W5:Y:S04]  /*3c60*/  LDL.LU R214, [R1+0xbc] ;  /* 0x0000bc0001d67983 */ /* 0x0013680000300800 */
[----:B------:R0:W-:Y:S01]  /*3c70*/  STL [R1+0x44], R215 ;  /* 0x000044d701007387 */ /* 0x0001e20000100800 */
[----:B------:R-:W-:-:S01]  /*3c80*/  FADD R221, R145, R221 ;  /* 0x000000dd91dd7221 */ /* 0x000fc20000000000 */
[----:B------:R-:W-:-:S02]  /*3c90*/  FADD R222, R146, R222 ;  /* 0x000000de92de7221 */ /* 0x000fc40000000000 */
[----:B0-----:R1:W5:Y:S04]  /*3ca0*/  LDL.LU R215, [R1+0xb8] ;  /* 0x0000b80001d77983 */ /* 0x0013680000300800 */
[----:B------:R0:W-:Y:S01]  /*3cb0*/  STL [R1+0x48], R216 ;  /* 0x000048d801007387 */ /* 0x0001e20000100800 */
[----:B------:R-:W-:-:S03]  /*3cc0*/  FADD R223, R147, R223 ;  /* 0x000000df93df7221 */ /* 0x000fc60000000000 */
        /* <DEDUP_REMOVED lines=13> */
[----:B------:R0:W-:Y:S04]  /*3da0*/  STL [R1+0x5c], R221 ;  /* 0x00005cdd01007387 */ /* 0x0001e80000100800 */
        /* <DEDUP_REMOVED lines=12> */
[----:B0-----:R1:W5:Y:S01]  /*3e70*/  LDL.LU R227, [R1+0x88] ;  /* 0x0000880001e37983 */ /* 0x0013620000300800 */
[----:B------:R-:W-:-:S05]  /*3e80*/  UMOV UR6, URZ ;  /* 0x0000003f00067c82 */ /* 0x000fca0008000000 */
.L_x_25:
[----:B------:R-:W-:Y:S05]  /*3e90*/  @!P1 BRA `(.L_x_26) ;  /* 0x0000000000049947 */ /* 0x000fea0003800000 */
[----:B------:R-:W-:Y:S01]  /*3ea0*/  BPT.TRAP 0x1 ;  /* 0x000000040000795c */ /* 0x000fe20000300000 */
.L_x_26:
[----:B------:R-:W-:Y:S02]  /*3eb0*/  UISETP.GT.U32.AND UP0, UPT, UR13, 0x1, UPT ;  /* 0x000000010d00788c */ /* 0x000fe4000bf04070 */
[----:B------:R-:W-:-:S04]  /*3ec0*/  ULEA UR8, UR17, UR14, 0x3 ;  /* 0x0000000e11087291 */ /* 0x000fc8000f8e183f */
[----:B------:R-:W-:Y:S01]  /*3ed0*/  UIADD3 UR8, UR8, 0x90, URZ ;  /* 0x0000009008087890 */ /* 0x000fe2000fffe03f */
[----:B------:R-:W-:-:S03]  /*3ee0*/  PLOP3.LUT P0, PT, PT, PT, UP0, 0x80, 0x0 ;  /* 0x000000000000781c */ /* 0x000fc60003f0f008 */
[----:B------:R-:W-:-:S09]  /*3ef0*/  UPRMT UR8, URZ, 0x654, UR8 ;  /* 0x000006543f087896 */ /* 0x000fd20008000008 */
[----:B------:R-:W-:Y:S01]  /*3f00*/  SYNCS.ARRIVE.TRANS64.RED.A1T0 RZ, [UR8], RZ ;  /* 0x000000ffffff79a7 */ /* 0x000fe20008100408 */
[----:B------:R-:W-:Y:S05]  /*3f10*/  @P0 BRA `(.L_x_27) ;  /* 0x0000000000040947 */ /* 0x000fea0003800000 */
[----:B------:R-:W-:Y:S01]  /*3f20*/  BPT.TRAP 0x1 ;  /* 0x000000040000795c */ /* 0x000fe20000300000 */
.L_x_27:
[----:B------:R-:W-:Y:S01]  /*3f30*/  UIADD3 UR16, UR16, 0x1, URZ ;  /* 0x0000000110107890 */ /* 0x000fe2000fffe03f */
[C---:B------:R-:W-:Y:S01]  /*3f40*/  ISETP.GT.AND P0, PT, R228.reuse, 0x1, PT ;  /* 0x00000001e400780c */ /* 0x040fe20003f04270 */
[----:B------:R-:W-:Y:S01]  /*3f50*/  UIADD3 UR17, UR17, 0x1, URZ ;  /* 0x0000000111117890 */ /* 0x000fe2000fffe03f */
[----:B------:R-:W-:Y:S01]  /*3f60*/  VIADD R228, R228, 0xffffffff ;  /* 0xffffffffe4e47836 */ /* 0x000fe20000000000 */
[----:B------:R-:W-:Y:S02]  /*3f70*/  UISETP.NE.AND UP0, UPT, UR16, 0x12, UPT ;  /* 0x000000121000788c */ /* 0x000fe4000bf05270 */
[----:B------:R-:W-:Y:S02]  /*3f80*/  UISETP.NE.AND UP1, UPT, UR17, 0x12, UPT ;  /* 0x000000121100788c */ /* 0x000fe4000bf25270 */
[----:B------:R-:W-:Y:S02]  /*3f90*/  USEL UR8, URZ, 0x1, UP0 ;  /* 0x000000013f087887 */ /* 0x000fe40008000000 */
[----:B------:R-:W-:-:S02]  /*3fa0*/  USEL UR16, UR16, URZ, UP0 ;  /* 0x0000003f10107287 */ /* 0x000fc40008000000 */
[----:B------:R-:W-:Y:S02]  /*3fb0*/  USEL UR17, UR17, URZ, UP1 ;  /* 0x0000003f11117287 */ /* 0x000fe40008800000 */
[----:B-----5:R-:W-:Y:S01]  /*3fc0*/  LOP3.LUT R227, R227, UR8, RZ, 0x3c, !PT ;  /* 0x00000008e3e37c12 */ /* 0x020fe2000f8e3cff */
[----:B------:R-:W-:Y:S01]  /*3fd0*/  UMOV UR8, 0x1 ;  /* 0x0000000100087882 */ /* 0x000fe20000000000 */
[----:B------:R-:W-:Y:S08]  /*3fe0*/  @P0 BRA `(.L_x_28) ;  /* 0xffffffec009c0947 */ /* 0x000ff0000383ffff */
.L_x_20:
[----:B------:R-:W-:-:S04]  /*3ff0*/  UISETP.NE.AND UP0, UPT, UR6, URZ, UPT ;  /* 0x0000003f0600728c */ /* 0x000fc8000bf05270 */
[----:B------:R-:W-:-:S06]  /*4000*/  USEL UR6, URZ, 0x1, !UP0 ;  /* 0x000000013f067887 */ /* 0x000fcc000c000000 */
[----:B------:R-:W-:-:S13]  /*4010*/  ISETP.NE.AND P0, PT, RZ, UR6, PT ;  /* 0x00000006ff007c0c */ /* 0x000fda000bf05270 */
[----:B------:R-:W-:Y:S05]  /*4020*/  @!P0 BRA `(.L_x_29) ;  /* 0x0000000c00dc8947 */ /* 0x000fea0003800000 */
[----:B------:R-:W3:Y:S04]  /*4030*/  LDL.LU R227, [R1+0x74] ;  /* 0x0000740001e37983 */ /* 0x000ee80000300800 */
[----:B---3--:R3:W-:Y:S04]  /*4040*/  STL [R1+0x88], R227 ;  /* 0x000088e301007387 */ /* 0x0087e80000100800 */
[----:B---3--:R-:W3:Y:S04]  /*4050*/  LDL.LU R227, [R1+0x70] ;  /* 0x0000700001e37983 */ /* 0x008ee80000300800 */
        /* <DEDUP_REMOVED lines=55> */
[----:B---3--:R-:W3:Y:S01]  /*43d0*/  LDL.LU R227, [R1] ;  /* 0x0000000001e37983 */ /* 0x008ee20000300800 */
[----:B------:R-:W-:-:S02]  /*43e0*/  WARPGROUP.DEPBAR.LE gsb0, 0x0 ;  /* 0x00008000000079c5 */ /* 0x000fc40000010000 */
[----:B------:R-:W-:Y:S01]  /*43f0*/  FADD R226, R24, R226 ;  /* 0x000000e218e27221 */ /* 0x000fe20000000000 */
        /* <DEDUP_REMOVED lines=97> */
[----:B---3--:R-:W-:-:S05]  /*4a10*/  FADD R227, R122, R227 ;  /* 0x000000e37ae37221 */ /* 0x008fca0000000000 */
[----:B------:R3:W-:Y:S04]  /*4a20*/  STL [R1], R227 ;  /* 0x000000e301007387 */ /* 0x0007e80000100800 */
[----:B---3--:R-:W3:Y:S02]  /*4a30*/  LDL.LU R227, [R1+0xf8] ;  /* 0x0000f80001e37983 */ /* 0x008ee40000300800 */
[----:B---3--:R-:W-:-:S05]  /*4a40*/  FADD R227, R123, R227 ;  /* 0x000000e37be37221 */ /* 0x008fca0000000000 */
[----:B------:R3:W-:Y:S04]  /*4a50*/  STL [R1+0x4], R227 ;  /* 0x000004e301007387 */ /* 0x0007e80000100800 */
        /* <DEDUP_REMOVED lines=83> */
[----:B------:R3:W-:Y:S02]  /*4f90*/  STL [R1+0x74], R227 ;  /* 0x000074e301007387 */ /* 0x0007e40000100800 */
.L_x_29:
[----:B------:R-:W-:Y:S02]  /*4fa0*/  WARPGROUP.DEPBAR.LE gsb0, 0x0 ;  /* 0x00008000000079c5 */ /* 0x000fe40000010000 */
[----:B------:R-:W4:Y:S02]  /*4fb0*/  LDC R24, c[0x0][0x28c] ;  /* 0x0000a300ff187b82 */ /* 0x000f240000000800 */
[----:B----4-:R-:W-:-:S13]  /*4fc0*/  ISETP.GE.AND P0, PT, R24, 0x1, PT ;  /* 0x000000011800780c */ /* 0x010fda0003f06270 */
[----:B------:R-:W-:Y:S05]  /*4fd0*/  @!P0 BRA `(.L_x_30) ;  /* 0x0000000000488947 */ /* 0x000fea0003800000 */
[----:B------:R-:W-:-:S06]  /*4fe0*/  UISETP.NE.AND UP0, UPT, UR23, 0x3, UPT ;  /* 0x000000031700788c */ /* 0x000fcc000bf05270 */
[----:B------:R-:W-:-:S13]  /*4ff0*/  PLOP3.LUT P0, PT, PT, PT, UP0, 0x80, 0x0 ;  /* 0x000000000000781c */ /* 0x000fda0003f0f008 */
[----:B------:R-:W-:Y:S05]  /*5000*/  @!P0 BRA `(.L_x_31) ;  /* 0x0000000000048947 */ /* 0x000fea0003800000 */
[----:B------:R-:W-:Y:S01]  /*5010*/  BPT.TRAP 0x1 ;  /* 0x000000040000795c */ /* 0x000fe20000300000 */
.L_x_31:
[----:B------:R-:W-:-:S04]  /*5020*/  UISETP.LT.AND UP0, UPT, UR12, 0x1, UPT ;  /* 0x000000010c00788c */ /* 0x000fc8000bf01270 */
[----:B------:R-:W-:Y:S02]  /*5030*/  USEL UR8, UR12, 0x1, UP0 ;  /* 0x000000010c087887 */ /* 0x000fe40008000000 */
[----:B------:R-:W-:Y:S02]  /*5040*/  UISETP.GT.U32.AND UP0, UPT, UR13, 0x1, UPT ;  /* 0x000000010d00788c */ /* 0x000fe4000bf04070 */
[----:B------:R-:W-:-:S04]  /*5050*/  UIADD3 UR8, UR5, UR12, -UR8 ;  /* 0x0000000c05087290 */ /* 0x000fc8000fffe808 */
[----:B------:R-:W-:Y:S01]  /*5060*/  UIMAD.WIDE.U32 UR6, UR8, 0x38e38e39, URZ ;  /* 0x38e38e39080678a5 */ /* 0x000fe2000f8e003f */
[----:B------:R-:W-:-:S03]  /*5070*/  PLOP3.LUT P0, PT, PT, PT, UP0, 0x80, 0x0 ;  /* 0x000000000000781c */ /* 0x000fc60003f0f008 */
[----:B------:R-:W-:-:S04]  /*5080*/  USHF.R.U32.HI UR6, URZ, 0x2, UR7 ;  /* 0x000000023f067899 */ /* 0x000fc80008011607 */
[----:B------:R-:W-:-:S04]  /*5090*/  UIMAD UR8, UR6, -0x12, UR8 ;  /* 0xffffffee060878a4 */ /* 0x000fc8000f8e0208 */
[----:B------:R-:W-:-:S04]  /*50a0*/  ULEA UR8, UR8, UR14, 0x3 ;  /* 0x0000000e08087291 */ /* 0x000fc8000f8e183f */
[----:B------:R-:W-:-:S04]  /*50b0*/  UIADD3 UR8, UR8, 0x90, URZ ;  /* 0x0000009008087890 */ /* 0x000fc8000fffe03f */
[----:B------:R-:W-:-:S09]  /*50c0*/  UPRMT UR8, URZ, 0x654, UR8 ;  /* 0x000006543f087896 */ /* 0x000fd20008000008 */
[----:B------:R-:W-:Y:S01]  /*50d0*/  SYNCS.ARRIVE.TRANS64.RED.A1T0 RZ, [UR8], RZ ;  /* 0x000000ffffff79a7 */ /* 0x000fe20008100408 */
[----:B------:R-:W-:Y:S05]  /*50e0*/  @P0 BRA `(.L_x_30) ;  /* 0x0000000000040947 */ /* 0x000fea0003800000 */
[----:B------:R-:W-:Y:S01]  /*50f0*/  BPT.TRAP 0x1 ;  /* 0x000000040000795c */ /* 0x000fe20000300000 */
.L_x_30:
[----:B------:R4:W-:Y:S01]  /*5100*/  STL [R1+0x8c], R2 ;  /* 0x00008c0201007387 */ /* 0x0009e20000100800 */
[----:B------:R-:W0:Y:S01]  /*5110*/  LDC R28, c[0x0][0x288] ;  /* 0x0000a200ff1c7b82 */ /* 0x000e220000000800 */
[----:B------:R-:W-:Y:S02]  /*5120*/  UIADD3 UR9, UR12, UR5, URZ ;  /* 0x000000050c097290 */ /* 0x000fe4000fffe03f */
[----:B------:R1:W-:Y:S01]  /*5130*/  STL [R1+0x88], R0 ;  /* 0x0000880001007387 */ /* 0x0003e20000100800 */
[----:B------:R-:W-:Y:S01]  /*5140*/  USHF.R.S32.HI UR10, URZ, 0x1f, UR22 ;  /* 0x0000001f3f0a7899 */ /* 0x000fe20008011416 */
[----:B------:R-:W-:Y:S01]  /*5150*/  ULDC.64 UR14, c[0x0][0x5d0] ;  /* 0x00017400000e7ab9 */ /* 0x000fe20000000a00 */
[----:B------:R-:W-:Y:S01]  /*5160*/  ULDC UR11, c[0x0][0x284] ;  /* 0x0000a100000b7ab9 */ /* 0x000fe20000000800 */
[----:B----4-:R-:W4:Y:S01]  /*5170*/  S2R R2, SR_TID.X ;  /* 0x0000000000027919 */ /* 0x010f220000002100 */
[----:B-1----:R-:W2:Y:S04]  /*5180*/  LDL.LU R0, [R1+0x80] ;  /* 0x0000800001007983 */ /* 0x002ea80000300800 */
[----:B---3--:R-:W3:Y:S01]  /*5190*/  LDL.LU R227, [R1+0x84] ;  /* 0x0000840001e37983 */ /* 0x008ee20000300800 */
[----:B------:R-:W-:-:S02]  /*51a0*/  UISETP.GT.U32.AND UP0, UPT, UR9, 0x11, UPT ;  /* 0x000000110900788c */ /* 0x000fc4000bf04070 */
[----:B------:R-:W-:Y:S01]  /*51b0*/  UISETP.GE.U32.AND UP1, UPT, UR12, 0x12, UPT ;  /* 0x000000120c00788c */ /* 0x000fe2000bf26070 */
[--C-:B----4-:R-:W-:Y:S02]  /*51c0*/  SHF.R.U32.HI R24, RZ, 0x2, R2.reuse ;  /* 0x00000002ff187819 */ /* 0x110fe40000011602 */
[----:B------:R-:W-:Y:S02]  /*51d0*/  LOP3.LUT R26, R2, 0x60, RZ, 0xc0, !PT ;  /* 0x00000060021a7812 */ /* 0x000fe400078ec0ff */
[----:B------:R-:W-:Y:S02]  /*51e0*/  SHF.R.U32.HI R27, RZ, 0x7, R2 ;  /* 0x00000007ff1b7819 */ /* 0x000fe40000011602 */
[----:B------:R-:W-:Y:S02]  /*51f0*/  LOP3.LUT R25, R24, 0x7, RZ, 0xc0, !PT ;  /* 0x0000000718197812 */ /* 0x000fe400078ec0ff */
[----:B------:R-:W-:Y:S02]  /*5200*/  SHF.R.U32.HI R26, RZ, 0x1, R26 ;  /* 0x00000001ff1a7819 */ /* 0x000fe4000001161a */
[----:B------:R-:W-:-:S02]  /*5210*/  LOP3.LUT R24, R27, 0x1, RZ, 0xc0, !PT ;  /* 0x000000011b187812 */ /* 0x000fc400078ec0ff */
[----:B------:R-:W-:-:S03]  /*5220*/  IADD3 R29, RZ, -R26, -R25 ;  /* 0x8000001aff1d7210 */ /* 0x000fc60007ffe819 */
[C---:B------:R-:W-:Y:S02]  /*5230*/  IMAD.SHL.U32 R30, R24.reuse, 0x40, RZ ;  /* 0x00000040181e7824 */ /* 0x040fe400078e00ff */
[----:B------:R-:W-:Y:S02]  /*5240*/  IMAD R29, R24, -0x40, R29 ;  /* 0xffffffc0181d7824 */ /* 0x000fe400078e021d */
[----:B------:R-:W-:Y:S01]  /*5250*/  IMAD.SHL.U32 R24, R2, 0x2, RZ ;  /* 0x0000000202187824 */ /* 0x000fe200078e00ff */
[----:B------:R-:W-:-:S04]  /*5260*/  LOP3.LUT R27, R30, 0x40, R25, 0xe2, !PT ;  /* 0x000000401e1b7812 */ /* 0x000fc800078ee219 */
[----:B------:R-:W-:Y:S02]  /*5270*/  LOP3.LUT R30, R24, 0x6, RZ, 0xc0, !PT ;  /* 0x00000006181e7812 */ /* 0x000fe400078ec0ff */
[----:B------:R-:W-:Y:S02]  /*5280*/  LOP3.LUT R24, R2, 0x3, RZ, 0xc0, !PT ;  /* 0x0000000302187812 */ /* 0x000fe400078ec0ff */
[----:B------:R1:W5:Y:S01]  /*5290*/  LDL.LU R2, [R1+0x8c] ;  /* 0x00008c0001027983 */ /* 0x0003620000300800 */
[----:B------:R-:W-:Y:S01]  /*52a0*/  UIMAD.WIDE.U32 UR6, UR9, 0x38e38e39, URZ ;  /* 0x38e38e39090678a5 */ /* 0x000fe2000f8e003f */
[----:B--2---:R-:W-:Y:S01]  /*52b0*/  PRMT R30, R30, 0x6540, R0 ;  /* 0x000065401e1e7816 */ /* 0x004fe20000000000 */
[----:B------:R-:W-:Y:S02]  /*52c0*/  IMAD.SHL.U32 R35, R0, 0x100, RZ ;  /* 0x0000010000237824 */ /* 0x000fe400078e00ff */
[----:B------:R1:W5:Y:S01]  /*52d0*/  LDL.LU R0, [R1+0x88] ;  /* 0x0000880001007983 */ /* 0x0003620000300800 */
[----:B0-----:R-:W-:Y:S01]  /*52e0*/  IMAD R34, R24, -0x2, R28 ;  /* 0xfffffffe18227824 */ /* 0x001fe200078e021c */
[----:B------:R-:W-:Y:S01]  /*52f0*/  UIMAD UR5, UR10, UR14, URZ ;  /* 0x0000000e0a0572a4 */ /* 0x000fe2000f8e023f */
[----:B------:R-:W-:Y:S01]  /*5300*/  ISETP.GE.AND P0, PT, R35, R28, PT ;  /* 0x0000001c2300720c */ /* 0x000fe20003f06270 */
[C---:B---3--:R-:W-:Y:S01]  /*5310*/  IMAD.SHL.U32 R28, R227.reuse, 0x80, RZ ;  /* 0x00000080e31c7824 */ /* 0x048fe200078e00ff */
[----:B------:R-:W-:Y:S01]  /*5320*/  UISETP.LT.U32.AND UP0, UPT, UR12, 0x12, UP0 ;  /* 0x000000120c00788c */ /* 0x000fe20008701070 */
[--C-:B------:R-:W-:Y:S01]  /*5330*/  SHF.R.S32.HI R31, RZ, 0x1f, R30.reuse ;  /* 0x0000001fff1f7819 */ /* 0x100fe2000001141e */
[----:B------:R-:W-:Y:S01]  /*5340*/  UIMAD UR8, UR22, UR15, UR5 ;  /* 0x0000000f160872a4 */ /* 0x000fe2000f8e0205 */
[----:B------:R-:W-:Y:S01]  /*5350*/  IMAD.U32 R25, RZ, RZ, UR14 ;  /* 0x0000000eff197e24 */ /* 0x000fe2000f8e00ff */
[C---:B------:R-:W-:Y:S01]  /*5360*/  ISETP.GE.OR P0, PT, R28.reuse, UR11, P0 ;  /* 0x0000000b1c007c0c */ /* 0x040fe20008706670 */
[----:B------:R-:W-:Y:S01]  /*5370*/  USEL UR5, URZ, 0x1, !UP0 ;  /* 0x000000013f057887 */ /* 0x000fe2000c000000 */
[----:B------:R-:W-:Y:S01]  /*5380*/  IMAD.WIDE R32, R227, 0x80, RZ ;  /* 0x00000080e3207825 */ /* 0x000fe200078e02ff */
[----:B------:R-:W-:Y:S01]  /*5390*/  USHF.R.U32.HI UR6, URZ, 0x2, UR7 ;  /* 0x000000023f067899 */ /* 0x000fe20008011607 */
[----:B------:R-:W-:Y:S01]  /*53a0*/  IADD3 R38, -R28, UR11, R29 ;  /* 0x0000000b1c267c10 */ /* 0x000fe2000fffe11d */
[----:B------:R-:W-:Y:S01]  /*53b0*/  ULOP3.LUT UR4, UR4, UR5, URZ, 0x3c, !UPT ;  /* 0x0000000504047292 */ /* 0x000fe2000f8e3c3f */
[----:B------:R-:W-:Y:S01]  /*53c0*/  IMAD.WIDE.U32 R24, R25, UR22, R30 ;  /* 0x0000001619187c25 */ /* 0x000fe2000f8e001e */
[----:B------:R-:W-:Y:S01]  /*53d0*/  UIMAD UR5, UR6, -0x12, UR9 ;  /* 0xffffffee060578a4 */ /* 0x000fe2000f8e0209 */
[----:B------:R-:W-:Y:S01]  /*53e0*/  LOP3.LUT R39, R32, R27, R26, 0xfe, !PT ;  /* 0x0000001b20277212 */ /* 0x000fe200078efe1a */
[----:B------:R-:W-:Y:S01]  /*53f0*/  @UP1 ULOP3.LUT UR4, UR4, 0x1, UR6, 0x78, !UPT ;  /* 0x0000000104041892 */ /* 0x000fe2000f8e7806 */
[----:B------:R-:W-:-:S02]  /*5400*/  VIADD R25, R25, UR8 ;  /* 0x0000000819197c36 */ /* 0x000fc40008000000 */
[----:B------:R-:W-:Y:S02]  /*5410*/  IMAD.IADD R35, R34, 0x1, -R35 ;  /* 0x0000000122237824 */ /* 0x000fe400078e0a23 */
[----:B------:R-:W-:Y:S01]  /*5420*/  IMAD.MOV.U32 R34, RZ, RZ, -0x1 ;  /* 0xffffffffff227424 */ /* 0x000fe200078e00ff */
[----:B-1----:R-:W-:Y:S06]  /*5430*/  @P0 BRA `(.L_x_32) ;  /* 0x0000008c00980947 */ /* 0x002fec0003800000 */
[----:B------:R-:W0:Y:S01]  /*5440*/  LDC.64 R28, c[0x0][0x5c8] ;  /* 0x00017200ff1c7b82 */ /* 0x000e220000000a00 */
[----:B------:R-:W-:Y:S01]  /*5450*/  ULDC.64 UR6, c[0x0][0x5c0] ;  /* 0x0001700000067ab9 */ /* 0x000fe20000000a00 */
[----:B------:R-:W-:Y:S01]  /*5460*/  BSSY B0, `(.L_x_32) ;  /* 0x00008e3000007945 */ /* 0x000fe20003800000 */
[-C--:B0-----:R-:W-:Y:S02]  /*5470*/  IMAD R26, R33, R28.reuse, RZ ;  /* 0x0000001c211a7224 */ /* 0x081fe400078e02ff */
[----:B------:R-:W-:-:S04]  /*5480*/  IMAD.WIDE.U32 R24, R39, R28, R24 ;  /* 0x0000001c27187225 */ /* 0x000fc800078e0018 */
[----:B------:R-:W-:Y:S01]  /*5490*/  IMAD R27, R39, R29, R26 ;  /* 0x0000001d271b7224 */ /* 0x000fe200078e021a */
[----:B------:R-:W-:Y:S02]  /*54a0*/  LEA R26, P0, R28, R24, 0x3 ;  /* 0x000000181c1a7211 */ /* 0x000fe400078018ff */
[----:B------:R-:W-:Y:S01]  /*54b0*/  IADD3 R24, P1, R24, UR6, RZ ;  /* 0x0000000618187c10 */ /* 0x000fe2000ff3e0ff */
[----:B------:R-:W-:Y:S01]  /*54c0*/  IMAD.IADD R27, R25, 0x1, R27 ;  /* 0x00000001191b7824 */ /* 0x000fe200078e021b */
[----:B------:R-:W-:-:S04]  /*54d0*/  IADD3 R26, P3, R26, UR6, RZ ;  /* 0x000000061a1a7c10 */ /* 0x000fc8000ff7e0ff */
[----:B------:R-:W-:Y:S02]  /*54e0*/  LEA.HI.X R28, R28, R27, R29, 0x3, P0 ;  /* 0x0000001b1c1c7211 */ /* 0x000fe400000f1c1d */
[----:B------:R-:W-:Y:S02]  /*54f0*/  FSETP.NEU.AND P0, PT, RZ, UR21, PT ;  /* 0x00000015ff007c0b */ /* 0x000fe4000bf0d000 */
[----:B------:R-:W-:Y:S02]  /*5500*/  IADD3.X R25, R27, UR7, RZ, P1, !PT ;  /* 0x000000071b197c10 */ /* 0x000fe40008ffe4ff */
[----:B------:R-:W-:-:S09]  /*5510*/  IADD3.X R27, R28, UR7, RZ, P3, !PT ;  /* 0x000000071c1b7c10 */ /* 0x000fd20009ffe4ff */
[----:B------:R-:W-:Y:S05]  /*5520*/  @!P0 BRA `(.L_x_33) ;  /* 0x0000006800d88947 */ /* 0x000fea0003800000 */
[----:B------:R-:W-:Y:S01]  /*5530*/  ULDC.64 UR8, c[0x0][0x5b8] ;  /* 0x00016e0000087ab9 */ /* 0x000fe20000000a00 */
[----:B------:R-:W-:Y:S01]  /*5540*/  ISETP.GE.AND P0, PT, R38, 0x1, PT ;  /* 0x000000012600780c */ /* 0x000fe20003f06270 */
[----:B------:R-:W-:Y:S02]  /*5550*/  UIMAD UR6, UR10, UR8, URZ ;  /* 0x000000080a0672a4 */ /* 0x000fe4000f8e023f */
[----:B------:R-:W-:Y:S01]  /*5560*/  IMAD.U32 R29, RZ, RZ, UR8 ;  /* 0x00000008ff1d7e24 */ /* 0x000fe2000f8e00ff */
[----:B------:R-:W-:Y:S01]  /*5570*/  BSSY B1, `(.L_x_34) ;  /* 0x000000f000017945 */ /* 0x000fe20003800000 */
[----:B------:R-:W-:Y:S01]  /*5580*/  ISETP.LT.OR P4, PT, R35, 0x1, !P0 ;  /* 0x000000012300780c */ /* 0x000fe20004781670 */
[----:B------:R-:W-:Y:S02]  /*5590*/  UIMAD UR6, UR22, UR9, UR6 ;  /* 0x00000009160672a4 */ /* 0x000fe4000f8e0206 */
[----:B------:R-:W-:Y:S01]  /*55a0*/  IMAD.WIDE.U32 R30, R29, UR22, R30 ;  /* 0x000000161d1e7c25 */ /* 0x000fe2000f8e001e */
[----:B------:R-:W-:-:S03]  /*55b0*/  ULDC.64 UR8, c[0x0][0x5a8] ;  /* 0x00016a0000087ab9 */ /* 0x000fc60000000a00 */
[----:B------:R-:W-:Y:S01]  /*55c0*/  VIADD R31, R31, UR6 ;  /* 0x000000061f1f7c36 */ /* 0x000fe20008000000 */
[----:B------:R-:W-:Y:S02]  /*55d0*/  ULDC.64 UR6, c[0x0][0x5b0] ;  /* 0x00016c0000067ab9 */ /* 0x000fe40000000a00 */
[----:B------:R-:W-:Y:S02]  /*55e0*/  IMAD R36, R33, UR6, RZ ;  /* 0x0000000621247c24 */ /* 0x000fe4000f8e02ff */
[----:B------:R-:W-:-:S04]  /*55f0*/  IMAD.WIDE.U32 R28, R39, UR6, R30 ;  /* 0x00000006271c7c25 */ /* 0x000fc8000f8e001e */
[--C-:B------:R-:W-:Y:S01]  /*5600*/  IMAD R37, R39, UR7, R36.reuse ;  /* 0x0000000727257c24 */ /* 0x100fe2000f8e0224 */
[----:B------:R-:W-:Y:S02]  /*5610*/  IADD3 R28, P1, R28, UR8, RZ ;  /* 0x000000081c1c7c10 */ /* 0x000fe4000ff3e0ff */
[----:B------:R-:W-:Y:S02]  /*5620*/  PRMT R36, RZ, 0x7610, R36 ;  /* 0x00007610ff247816 */ /* 0x000fe40000000024 */
[----:B------:R-:W-:Y:S01]  /*5630*/  IADD3.X R29, R29, UR9, R37, P1, !PT ;  /* 0x000000091d1d7c10 */ /* 0x000fe20008ffe425 */
[----:B------:R-:W-:Y:S08]  /*5640*/  @P4 BRA `(.L_x_35) ;  /* 0x0000000000044947 */ /* 0x000ff00003800000 */
[----:B------:R0:W5:Y:S02]  /*5650*/  LDG.E.U8 R36, desc[UR18][R28.64] ;  /* 0x000000121c247981 */ /* 0x000164000c1e1100 */
.L_x_35:
[----:B------:R-:W-:Y:S05]  /*5660*/  BSYNC B1 ;  /* 0x0000000000017941 */ /* 0x000fea0003800000 */
.L_x_34:
[----:B-----5:R-:W-:Y:S01]  /*5670*/  LOP3.LUT R36, R36, 0xff, RZ, 0xc0, !PT ;  /* 0x000000ff24247812 */ /* 0x020fe200078ec0ff */
[----:B------:R-:W-:Y:S01]  /*5680*/  BSSY B1, `(.L_x_36) ;  /* 0x000000b000017945 */ /* 0x000fe20003800000 */
[----:B------:R-:W-:Y:S02]  /*5690*/  ISETP.LT.OR P3, PT, R35, 0x2, !P0 ;  /* 0x000000022300780c */ /* 0x000fe40004761670 */
[----:B------:R-:W-:-:S05]  /*56a0*/  F2FP.F16.E5M2.UNPACK_B R36, R36 ;  /* 0x00000024ff24723e */ /* 0x000fca00020004ff */
[----:B------:R-:W-:-:S05]  /*56b0*/  HADD2.F32 R36, -RZ, R36.H0_H0 ;  /* 0x20000024ff247230 */ /* 0x000fca0000004100 */
[----:B------:R-:W-:Y:S01]  /*56c0*/  FMUL R37, R36, UR21 ;  /* 0x0000001524257c20 */ /* 0x000fe20008400000 */
[----:B------:R-:W-:-:S03]  /*56d0*/  PRMT R36, RZ, 0x7610, R36 ;  /* 0x00007610ff247816 */ /* 0x000fc60000000024 */
[----:B------:R-:W-:-:S05]  /*56e0*/  FFMA R37, R226, UR20, R37 ;  /* 0x00000014e2257c23 */ /* 0x000fca0008000025 */
[----:B------:R-:W-:-:S05]  /*56f0*/  F2FP.SATFINITE.E5M2.F32.PACK_AB_MERGE_C R37, RZ, R37, RZ ;  /* 0x00000025ff25723e */ /* 0x000fca00048060ff */
[----:B------:R1:W-:Y:S01]  /*5700*/  @!P4 STG.E.U8 desc[UR18][R24.64], R37 ;  /* 0x000000251800c986 */ /* 0x0003e2000c101112 */
[----:B------:R-:W-:Y:S05]  /*5710*/  @P3 BRA `(.L_x_37) ;  /* 0x0000000000043947 */ /* 0x000fea0003800000 */
[----:B------:R2:W5:Y:S02]  /*5720*/  LDG.E.U8 R36, desc[UR18][R28.64+0x1] ;  /* 0x000001121c247981 */ /* 0x000564000c1e1100 */
.L_x_37:
[----:B------:R-:W-:Y:S05]  /*5730*/  BSYNC B1 ;  /* 0x0000000000017941 */ /* 0x000fea0003800000 */
.L_x_36:
[----:B-----5:R-:W-:Y:S01]  /*5740*/  LOP3.LUT R36, R36, 0xff, RZ, 0xc0, !PT ;  /* 0x000000ff24247812 */ /* 0x020fe200078ec0ff */
[----:B------:R-:W-:Y:S01]  /*5750*/  BSSY B1, `(.L_x_38) ;  /* 0x0000013000017945 */ /* 0x000fe20003800000 */
[----:B-1----:R-:W-:Y:S02]  /*5760*/  IADD3 R37, P1, R39, 0x8, RZ ;  /* 0x0000000827257810 */ /* 0x002fe40007f3e0ff */
[----:B------:R-:W-:-:S03]  /*5770*/  F2FP.F16.E5M2.UNPACK_B R36, R36 ;  /* 0x00000024ff24723e */ /* 0x000fc600020004ff */
[----:B------:R-:W-:Y:S01]  /*5780*/  IMAD.X R32, RZ, RZ, R33, P1 ;  /* 0x000000ffff207224 */ /* 0x000fe200008e0621 */
[----:B------:R-:W-:Y:S01]  /*5790*/  ISETP.GE.AND P1, PT, R38, 0x9, PT ;  /* 0x000000092600780c */ /* 0x000fe20003f26270 */
[----:B------:R-:W-:Y:S02]  /*57a0*/  HADD2.F32 R36, -RZ, R36.H0_H0 ;  /* 0x20000024ff247230 */ /* 0x000fe40000004100 */
[----:B------:R-:W-:Y:S01]  /*57b0*/  IMAD R32, R32, UR6, RZ ;  /* 0x0000000620207c24 */ /* 0x000fe2000f8e02ff */
[----:B------:R-:W-:Y:S01]  /*57c0*/  ISETP.LT.OR P5, PT, R35, 0x1, !P1 ;  /* 0x000000012300780c */ /* 0x000fe20004fa1670 */
[----:B------:R-:W-:-:S04]  /*57d0*/  IMAD.WIDE.U32 R30, R37, UR6, R30 ;  /* 0x00000006251e7c25 */ /* 0x000fc8000f8e001e */
[----:B------:R-:W-:Y:S01]  /*57e0*/  FMUL R36, R36, UR21 ;  /* 0x0000001524247c20 */ /* 0x000fe20008400000 */
[----:B------:R-:W-:-:S03]  /*57f0*/  IMAD R37, R37, UR7, R32 ;  /* 0x0000000725257c24 */ /* 0x000fc6000f8e0220 */
[----:B------:R-:W-:Y:S01]  /*5800*/  FFMA R36, R225, UR20, R36 ;  /* 0x00000014e1247c23 */ /* 0x000fe20008000024 */
[----:B------:R-:W-:Y:S02]  /*5810*/  IADD3 R30, P4, R30, UR8, RZ ;  /* 0x000000081e1e7c10 */ /* 0x000fe4000ff9e0ff */
[----:B------:R-:W-:Y:S02]  /*5820*/  PRMT R32, RZ, 0x7610, R32 ;  /* 0x00007610ff207816 */ /* 0x000fe40000000020 */
[----:B------:R-:W-:Y:S02]  /*5830*/  F2FP.SATFINITE.E5M2.F32.PACK_AB_MERGE_C R33, RZ, R36, RZ ;  /* 0x00000024ff21723e */ /* 0x000fe400048060ff */
[----:B------:R-:W-:-:S03]  /*5840*/  IADD3.X R31, R31, UR9, R37, P4, !PT ;  /* 0x000000091f1f7c10 */ /* 0x000fc6000a7fe425 */
[----:B------:R1:W-:Y:S01]  /*5850*/  @!P3 STG.E.U8 desc[UR18][R24.64+0x1], R33 ;  /* 0x000001211800b986 */ /* 0x0003e2000c101112 */
[----:B------:R-:W-:Y:S05]  /*5860*/  @P5 BRA `(.L_x_39) ;  /* 0x0000000000045947 */ /* 0x000fea0003800000 */
[----:B------:R3:W5:Y:S02]  /*5870*/  LDG.E.U8 R32, desc[UR18][R30.64] ;  /* 0x000000121e207981 */ /* 0x000764000c1e1100 */
.L_x_39:
[----:B------:R-:W-:Y:S05]  /*5880*/  BSYNC B1 ;  /* 0x0000000000017941 */ /* 0x000fea0003800000 */
.L_x_38:
[----:B-----5:R-:W-:Y:S01]  /*5890*/  LOP3.LUT R32, R32, 0xff, RZ, 0xc0, !PT ;  /* 0x000000ff20207812 */ /* 0x020fe200078ec0ff */
[----:B------:R-:W-:Y:S01]  /*58a0*/  BSSY B1, `(.L_x_40) ;  /* 0x000000b000017945 */ /* 0x000fe20003800000 */
[----:B------:R-:W-:Y:S02]  /*58b0*/  ISETP.LT.OR P3, PT, R35, 0x2, !P1 ;  /* 0x000000022300780c */ /* 0x000fe40004f61670 */
[----:B------:R-:W-:-:S05]  /*58c0*/  F2FP.F16.E5M2.UNPACK_B R32, R32 ;  /* 0x00000020ff20723e */ /* 0x000fca00020004ff */
[----:B------:R-:W-:-:S05]  /*58d0*/  HADD2.F32 R32, -RZ, R32.H0_H0 ;  /* 0x20000020ff207230 */ /* 0x000fca0000004100 */
[----:B-1----:R-:W-:Y:S01]  /*58e0*/  FMUL R33, R32, UR21 ;  /* 0x0000001520217c20 */ /* 0x002fe20008400000 */
[----:B------:R-:W-:-:S03]  /*58f0*/  PRMT R32, RZ, 0x7610, R32 ;  /* 0x00007610ff207816 */ /* 0x000fc60000000020 */
[----:B------:R-:W-:-:S05]  /*5900*/  FFMA R33, R224, UR20, R33 ;  /* 0x00000014e0217c23 */ /* 0x000fca0008000021 */
[----:B------:R-:W-:-:S05]  /*5910*/  F2FP.SATFINITE.E5M2.F32.PACK_AB_MERGE_C R33, RZ, R33, RZ ;  /* 0x00000021ff21723e */ /* 0x000fca00048060ff */
[----:B------:R1:W-:Y:S01]  /*5920*/  @!P5 STG.E.U8 desc[UR18][R26.64], R33 ;  /* 0x000000211a00d986 */ /* 0x0003e2000c101112 */
[----:B------:R-:W-:Y:S05]  /*5930*/  @P3 BRA `(.L_x_41) ;  /* 0x0000000000043947 */ /* 0x000fea0003800000 */
[----:B------:R4:W5:Y:S02]  /*5940*/  LDG.E.U8 R32, desc[UR18][R30.64+0x1] ;  /* 0x000001121e207981 */ /* 0x000964000c1e1100 */
.L_x_41:
[----:B------:R-:W-:Y:S05]  /*5950*/  BSYNC B1 ;  /* 0x0000000000017941 */ /* 0x000fea0003800000 */
.L_x_40:
[----:B-----5:R-:W-:Y:S01]  /*5960*/  LOP3.LUT R32, R32, 0xff, RZ, 0xc0, !PT ;  /* 0x000000ff20207812 */ /* 0x020fe200078ec0ff */
[----:B------:R-:W-:Y:S01]  /*5970*/  BSSY B1, `(.L_x_42) ;  /* 0x000000b000017945 */ /* 0x000fe20003800000 */
[----:B------:R-:W-:Y:S02]  /*5980*/  ISETP.LT.OR P4, PT, R35, 0x9, !P0 ;  /* 0x000000092300780c */ /* 0x000fe40004781670 */
[----:B------:R-:W-:-:S05]  /*5990*/  F2FP.F16.E5M2.UNPACK_B R32, R32 ;  /* 0x00000020ff20723e */ /* 0x000fca00020004ff */
[----:B------:R-:W-:-:S05]  /*59a0*/  HADD2.F32 R32, -RZ, R32.H0_H0 ;  /* 0x20000020ff207230 */ /* 0x000fca0000004100 */
[----:B------:R-:W-:-:S04]  /*59b0*/  FMUL R32, R32, UR21 ;  /* 0x0000001520207c20 */ /* 0x000fc80008400000 */
[----:B------:R-:W-:-:S05]  /*59c0*/  FFMA R32, R223, UR20, R32 ;  /* 0x00000014df207c23 */ /* 0x000fca0008000020 */
[----:B-1----:R-:W-:Y:S02]  /*59d0*/  F2FP.SATFINITE.E5M2.F32.PACK_AB_MERGE_C R33, RZ, R32, RZ ;  /* 0x00000020ff21723e */ /* 0x002fe400048060ff */
[----:B------:R-:W-:-:S03]  /*59e0*/  PRMT R32, RZ, 0x7610, R32 ;  /* 0x00007610ff207816 */ /* 0x000fc60000000020 */
[----:B------:R1:W-:Y:S01]  /*59f0*/  @!P3 STG.E.U8 desc[UR18][R26.64+0x1], R33 ;  /* 0x000001211a00b986 */ /* 0x0003e2000c101112 */
[----:B------:R-:W-:Y:S05]  /*5a00*/  @P4 BRA `(.L_x_43) ;  /* 0x0000000000044947 */ /* 0x000fea0003800000 */
[----:B------:R0:W5:Y:S02]  /*5a10*/  LDG.E.U8 R32, desc[UR18][R28.64+0x8] ;  /* 0x000008121c207981 */ /* 0x000164000c1e1100 */
.L_x_43:
[----:B------:R-:W-:Y:S05]  /*5a20*/  BSYNC B1 ;  /* 0x0000000000017941 */ /* 0x000fea0003800000 */
.L_x_42:
        /* <DEDUP_REMOVED lines=12> */
.L_x_45:
[----:B------:R-:W-:Y:S05]  /*5af0*/  BSYNC B1 ;  /* 0x0000000000017941 */ /* 0x000fea0003800000 */
.L_x_44:
        /* <DEDUP_REMOVED lines=12> */
.L_x_47:
[----:B------:R-:W-:Y:S05]  /*5bc0*/  BSYNC B1 ;  /* 0x0000000000017941 */ /* 0x000fea0003800000 */
.L_x_46:
        /* <DEDUP_REMOVED lines=12> */
.L_x_49:
[----:B------:R-:W-:Y:S05]  /*5c90*/  BSYNC B1 ;  /* 0x0000000000017941 */ /* 0x000fea0003800000 */
.L_x_48:
        /* <DEDUP_REMOVED lines=12> */
.L_x_51:
[----:B------:R-:W-:Y:S05]  /*5d60*/  BSYNC B1 ;  /* 0x0000000000017941 */ /* 0x000fea0003800000 */
.L_x_50:
        /* <DEDUP_REMOVED lines=12> */
.L_x_53:
[----:B------:R-:W-:Y:S05]  /*5e30*/  BSYNC B1 ;  /* 0x0000000000017941 */ /* 0x000fea0003800000 */
.L_x_52:
        /* <DEDUP_REMOVED lines=12> */
.L_x_55:
[----:B------:R-:W-:Y:S05]  /*5f00*/  BSYNC B1 ;  /* 0x0000000000017941 */ /* 0x000fea0003800000 */
.L_x_54:
        /* <DEDUP_REMOVED lines=12> */
.L_x_57:
[----:B------:R-:W-:Y:S05]  /*5fd0*/  BSYNC B1 ;  /* 0x0000000000017941 */ /* 0x000fea0003800000 */
.L_x_56:
        /* <DEDUP_REMOVED lines=12> */
.L_x_59:
[----:B------:R-:W-:Y:S05]  /*60a0*/  BSYNC B1 ;  /* 0x0000000000017941 */ /* 0x000fea0003800000 */
.L_x_58:
        /* <DEDUP_REMOVED lines=12> */
.L_x_61:
[----:B------:R-:W-:Y:S05]  /*6170*/  BSYNC B1 ;  /* 0x0000000000017941 */ /* 0x000fea0003800000 */
.L_x_60:
        /* <DEDUP_REMOVED lines=12> */
.L_x_63:
[----:B------:R-:W-:Y:S05]  /*6240*/  BSYNC B1 ;  /* 0x0000000000017941 */ /* 0x000fea0003800000 */
.L_x_62:
        /* <DEDUP_REMOVED lines=12> */
.L_x_65:
[----:B------:R-:W-:Y:S05]  /*6310*/  BSYNC B1 ;  /* 0x0000000000017941 */ /* 0x000fea0003800000 */
.L_x_64:
        /* <DEDUP_REMOVED lines=12> */
.L_x_67:
[----:B------:R-:W-:Y:S05]  /*63e0*/  BSYNC B1 ;  /* 0x0000000000017941 */ /* 0x000fea0003800000 */
.L_x_66:
        /* <DEDUP_REMOVED lines=12> */
.L_x_69:
[----:B------:R-:W-:Y:S05]  /*64b0*/  BSYNC B1 ;  /* 0x0000000000017941 */ /* 0x000fea0003800000 */
.L_x_68:
        /* <DEDUP_REMOVED lines=12> */
.L_x_71:
[----:B------:R-:W-:Y:S05]  /*6580*/  BSYNC B1 ;  /* 0x0000000000017941 */ /* 0x000fea0003800000 */
.L_x_70:
        /* <DEDUP_REMOVED lines=12> */
.L_x_73:
[----:B------:R-:W-:Y:S05]  /*6650*/  BSYNC B1 ;  /* 0x0000000000017941 */ /* 0x000fea0003800000 */
.L_x_72:
        /* <DEDUP_REMOVED lines=12> */
.L_x_75:
[----:B------:R-:W-:Y:S05]  /*6720*/  BSYNC B1 ;  /* 0x0000000000017941 */ /* 0x000fea0003800000 */
.L_x_74:
        /* <DEDUP_REMOVED lines=12> */
.L_x_77:
[----:B------:R-:W-:Y:S05]  /*67f0*/  BSYNC B1 ;  /* 0x0000000000017941 */ /* 0x000fea0003800000 */
.L_x_76:
        /* <DEDUP_REMOVED lines=12> */
.L_x_79:
[----:B------:R-:W-:Y:S05]  /*68c0*/  BSYNC B1 ;  /* 0x0000000000017941 */ /* 0x000fea0003800000 */
.L_x_78:
        /* <DEDUP_REMOVED lines=12> */
.L_x_81:
[----:B------:R-:W-:Y:S05]  /*6990*/  BSYNC B1 ;  /* 0x0000000000017941 */ /* 0x000fea0003800000 */
.L_x_80:
        /* <DEDUP_REMOVED lines=12> */
.L_x_83:
[----:B------:R-:W-:Y:S05]  /*6a60*/  BSYNC B1 ;  /* 0x0000000000017941 */ /* 0x000fea0003800000 */
.L_x_82:
        /* <DEDUP_REMOVED lines=12> */
.L_x_85:
[----:B------:R-:W-:Y:S05]  /*6b30*/  BSYNC B1 ;  /* 0x0000000000017941 */ /* 0x000fea0003800000 */
.L_x_84:
        /* <DEDUP_REMOVED lines=12> */
.L_x_87:
[----:B------:R-:W-:Y:S05]  /*6c00*/  BSYNC B1 ;  /* 0x0000000000017941 */ /* 0x000fea0003800000 */
.L_x_86:
        /* <DEDUP_REMOVED lines=12> */
.L_x_89:
[----:B------:R-:W-:Y:S05]  /*6cd0*/  BSYNC B1 ;  /* 0x0000000000017941 */ /* 0x000fea0003800000 */
.L_x_88:
        /* <DEDUP_REMOVED lines=12> */
.L_x_91:
[----:B------:R-:W-:Y:S05]  /*6da0*/  BSYNC B1 ;  /* 0x0000000000017941 */ /* 0x000fea0003800000 */
.L_x_90:
        /* <DEDUP_REMOVED lines=12> */
.L_x_93:
[----:B------:R-:W-:Y:S05]  /*6e70*/  BSYNC B1 ;  /* 0x0000000000017941 */ /* 0x000fea0003800000 */
.L_x_92:
        /* <DEDUP_REMOVED lines=12> */
.L_x_95:
[----:B------:R-:W-:Y:S05]  /*6f40*/  BSYNC B1 ;  /* 0x0000000000017941 */ /* 0x000fea0003800000 */
.L_x_94:
        /* <DEDUP_REMOVED lines=12> */
.L_x_97:
[----:B------:R-:W-:Y:S05]  /*7010*/  BSYNC B1 ;  /* 0x0000000000017941 */ /* 0x000fea0003800000 */
.L_x_96:
        /* <DEDUP_REMOVED lines=12> */
.L_x_99:
[----:B------:R-:W-:Y:S05]  /*70e0*/  BSYNC B1 ;  /* 0x0000000000017941 */ /* 0x000fea0003800000 */
.L_x_98:
        /* <DEDUP_REMOVED lines=12> */
.L_x_101:
[----:B------:R-:W-:Y:S05]  /*71b0*/  BSYNC B1 ;  /* 0x0000000000017941 */ /* 0x000fea0003800000 */
.L_x_100:
        /* <DEDUP_REMOVED lines=12> */
.L_x_103:
[----:B------:R-:W-:Y:S05]  /*7280*/  BSYNC B1 ;  /* 0x0000000000017941 */ /* 0x000fea0003800000 */
.L_x_102:
        /* <DEDUP_REMOVED lines=12> */
.L_x_105:
[----:B------:R-:W-:Y:S05]  /*7350*/  BSYNC B1 ;  /* 0x0000000000017941 */ /* 0x000fea0003800000 */
.L_x_104:
        /* <DEDUP_REMOVED lines=12> */
.L_x_107:
[----:B------:R-:W-:Y:S05]  /*7420*/  BSYNC B1 ;  /* 0x0000000000017941 */ /* 0x000fea0003800000 */
.L_x_106:
        /* <DEDUP_REMOVED lines=12> */
.L_x_109:
[----:B------:R-:W-:Y:S05]  /*74f0*/  BSYNC B1 ;  /* 0x0000000000017941 */ /* 0x000fea0003800000 */
.L_x_108:
        /* <DEDUP_REMOVED lines=12> */
.L_x_111:
[----:B------:R-:W-:Y:S05]  /*75c0*/  BSYNC B1 ;  /* 0x0000000000017941 */ /* 0x000fea0003800000 */
.L_x_110:
        /* <DEDUP_REMOVED lines=12> */
.L_x_113:
[----:B------:R-:W-:Y:S05]  /*7690*/  BSYNC B1 ;  /* 0x0000000000017941 */ /* 0x000fea0003800000 */
.L_x_112:
        /* <DEDUP_REMOVED lines=12> */
.L_x_115:
[----:B------:R-:W-:Y:S05]  /*7760*/  BSYNC B1 ;  /* 0x0000000000017941 */ /* 0x000fea0003800000 */
.L_x_114:
        /* <DEDUP_REMOVED lines=12> */
.L_x_117:
[----:B------:R-:W-:Y:S05]  /*7830*/  BSYNC B1 ;  /* 0x0000000000017941 */ /* 0x000fea0003800000 */
.L_x_116:
        /* <DEDUP_REMOVED lines=12> */
.L_x_119:
[----:B------:R-:W-:Y:S05]  /*7900*/  BSYNC B1 ;  /* 0x0000000000017941 */ /* 0x000fea0003800000 */
.L_x_118:
        /* <DEDUP_REMOVED lines=12> */
.L_x_121:
[----:B------:R-:W-:Y:S05]  /*79d0*/  BSYNC B1 ;  /* 0x0000000000017941 */ /* 0x000fea0003800000 */
.L_x_120:
        /* <DEDUP_REMOVED lines=12> */
.L_x_123:
[----:B------:R-:W-:Y:S05]  /*7aa0*/  BSYNC B1 ;  /* 0x0000000000017941 */ /* 0x000fea0003800000 */
.L_x_122:
        /* <DEDUP_REMOVED lines=12> */
.L_x_125:
[----:B------:R-:W-:Y:S05]  /*7b70*/  BSYNC B1 ;  /* 0x0000000000017941 */ /* 0x000fea0003800000 */
.L_x_124:
        /* <DEDUP_REMOVED lines=12> */
.L_x_127:
[----:B------:R-:W-:Y:S05]  /*7c40*/  BSYNC B1 ;  /* 0x0000000000017941 */ /* 0x000fea0003800000 */
.L_x_126:
        /* <DEDUP_REMOVED lines=12> */
.L_x_129:
[----:B------:R-:W-:Y:S05]  /*7d10*/  BSYNC B1 ;  /* 0x0000000000017941 */ /* 0x000fea0003800000 */
.L_x_128:
        /* <DEDUP_REMOVED lines=12> */
.L_x_131:
[----:B------:R-:W-:Y:S05]  /*7de0*/  BSYNC B1 ;  /* 0x0000000000017941 */ /* 0x000fea0003800000 */
.L_x_130:
        /* <DEDUP_REMOVED lines=12> */
.L_x_133:
[----:B------:R-:W-:Y:S05]  /*7eb0*/  BSYNC B1 ;  /* 0x0000000000017941 */ /* 0x000fea0003800000 */
.L_x_132:
        /* <DEDUP_REMOVED lines=12> */
.L_x_135:
[----:B------:R-:W-:Y:S05]  /*7f80*/  BSYNC B1 ;  /* 0x0000000000017941 */ /* 0x000fea0003800000 */
.L_x_134:
        /* <DEDUP_REMOVED lines=12> */
.L_x_137:
[----:B------:R-:W-:Y:S05]  /*8050*/  BSYNC B1 ;  /* 0x0000000000017941 */ /* 0x000fea0003800000 */
.L_x_136:
        /* <DEDUP_REMOVED lines=12> */
.L_x_139:
[----:B------:R-:W-:Y:S05]  /*8120*/  BSYNC B1 ;  /* 0x0000000000017941 */ /* 0x000fea0003800000 */
.L_x_138:
        /* <DEDUP_REMOVED lines=12> */
.L_x_141:
[----:B------:R-:W-:Y:S05]  /*81f0*/  BSYNC B1 ;  /* 0x0000000000017941 */ /* 0x000fea0003800000 */
.L_x_140:
        /* <DEDUP_REMOVED lines=12> */
.L_x_143:
[----:B------:R-:W-:Y:S05]  /*82c0*/  BSYNC B1 ;  /* 0x0000000000017941 */ /* 0x000fea0003800000 */
.L_x_142:
        /* <DEDUP_REMOVED lines=12> */
.L_x_145:
[----:B------:R-:W-:Y:S05]  /*8390*/  BSYNC B1 ;  /* 0x0000000000017941 */ /* 0x000fea0003800000 */
.L_x_144:
        /* <DEDUP_REMOVED lines=12> */
.L_x_147:
[----:B------:R-:W-:Y:S05]  /*8460*/  BSYNC B1 ;  /* 0x0000000000017941 */ /* 0x000fea0003800000 */
.L_x_146:
        /* <DEDUP_REMOVED lines=12> */
.L_x_149:
[----:B------:R-:W-:Y:S05]  /*8530*/  BSYNC B1 ;  /* 0x0000000000017941 */ /* 0x000fea0003800000 */
.L_x_148:
        /* <DEDUP_REMOVED lines=12> */
.L_x_151:
[----:B------:R-:W-:Y:S05]  /*8600*/  BSYNC B1 ;  /* 0x0000000000017941 */ /* 0x000fea0003800000 */
.L_x_150:
        /* <DEDUP_REMOVED lines=12> */
.L_x_153:
[----:B------:R-:W-:Y:S05]  /*86d0*/  BSYNC B1 ;  /* 0x0000000000017941 */ /* 0x000fea0003800000 */
.L_x_152:
        /* <DEDUP_REMOVED lines=12> */
.L_x_155:
[----:B------:R-:W-:Y:S05]  /*87a0*/  BSYNC B1 ;  /* 0x0000000000017941 */ /* 0x000fea0003800000 */
.L_x_154:
        /* <DEDUP_REMOVED lines=12> */
.L_x_157:
[----:B------:R-:W-:Y:S05]  /*8870*/  BSYNC B1 ;  /* 0x0000000000017941 */ /* 0x000fea0003800000 */
.L_x_156:
        /* <DEDUP_REMOVED lines=12> */
.L_x_159:
[----:B------:R-:W-:Y:S05]  /*8940*/  BSYNC B1 ;  /* 0x0000000000017941 */ /* 0x000fea0003800000 */
.L_x_158:
        /* <DEDUP_REMOVED lines=12> */
.L_x_161:
[----:B------:R-:W-:Y:S05]  /*8a10*/  BSYNC B1 ;  /* 0x0000000000017941 */ /* 0x000fea0003800000 */
.L_x_160:
        /* <DEDUP_REMOVED lines=12> */
.L_x_163:
[----:B------:R-:W-:Y:S05]  /*8ae0*/  BSYNC B1 ;  /* 0x0000000000017941 */ /* 0x000fea0003800000 */
.L_x_162:
        /* <DEDUP_REMOVED lines=12> */
.L_x_165:
[----:B------:R-:W-:Y:S05]  /*8bb0*/  BSYNC B1 ;  /* 0x0000000000017941 */ /* 0x000fea0003800000 */
.L_x_164:
        /* <DEDUP_REMOVED lines=12> */
.L_x_167:
[----:B------:R-:W-:Y:S05]  /*8c80*/  BSYNC B1 ;  /* 0x0000000000017941 */ /* 0x000fea0003800000 */
.L_x_166:
        /* <DEDUP_REMOVED lines=12> */
.L_x_169:
[----:B------:R-:W-:Y:S05]  /*8d50*/  BSYNC B1 ;  /* 0x0000000000017941 */ /* 0x000fea0003800000 */
.L_x_168:
        /* <DEDUP_REMOVED lines=12> */
.L_x_171:
[----:B------:R-:W-:Y:S05]  /*8e20*/  BSYNC B1 ;  /* 0x0000000000017941 */ /* 0x000fea0003800000 */
.L_x_170:
        /* <DEDUP_REMOVED lines=12> */
.L_x_173:
[----:B------:R-:W-:Y:S05]  /*8ef0*/  BSYNC B1 ;  /* 0x0000000000017941 */ /* 0x000fea0003800000 */
.L_x_172:
        /* <DEDUP_REMOVED lines=12> */
.L_x_175:
[----:B------:R-:W-:Y:S05]  /*8fc0*/  BSYNC B1 ;  /* 0x0000000000017941 */ /* 0x000fea0003800000 */
.L_x_174:
        /* <DEDUP_REMOVED lines=12> */
.L_x_177:
[----:B------:R-:W-:Y:S05]  /*9090*/  BSYNC B1 ;  /* 0x0000000000017941 */ /* 0x000fea0003800000 */
.L_x_176:
        /* <DEDUP_REMOVED lines=12> */
.L_x_179:
[----:B------:R-:W-:Y:S05]  /*9160*/  BSYNC B1 ;  /* 0x0000000000017941 */ /* 0x000fea0003800000 */
.L_x_178:
        /* <DEDUP_REMOVED lines=12> */
.L_x_181:
[----:B------:R-:W-:Y:S05]  /*9230*/  BSYNC B1 ;  /* 0x0000000000017941 */ /* 0x000fea0003800000 */
.L_x_180:
        /* <DEDUP_REMOVED lines=12> */
.L_x_183:
[----:B------:R-:W-:Y:S05]  /*9300*/  BSYNC B1 ;  /* 0x0000000000017941 */ /* 0x000fea0003800000 */
.L_x_182:
        /* <DEDUP_REMOVED lines=12> */
.L_x_185:
[----:B------:R-:W-:Y:S05]  /*93d0*/  BSYNC B1 ;  /* 0x0000000000017941 */ /* 0x000fea0003800000 */
.L_x_184:
[----:B-----5:R-:W-:Y:S01]  /*93e0*/  LOP3.LUT R32, R32, 0xff, RZ, 0xc0, !PT ;  /* 0x000000ff20207812 */ /* 0x020fe200078ec0ff */
[----:B------:R-:W-:Y:S01]  /*93f0*/  BSSY B1, `(.L_x_186) ;  /* 0x000000b000017945 */ /* 0x000fe20003800000 */
[----:B------:R-:W-:Y:S02]  /*9400*/  ISETP.LT.OR P4, PT, R35, 0x99, !P0 ;  /* 0x000000992300780c */ /* 0x000fe40004781670 */
[----:B------:R-:W-:-:S05]  /*9410*/  F2FP.F16.E5M2.UNPACK_B R32, R32 ;  /* 0x00000020ff20723e */ /* 0x000fca00020004ff */
[----:B------:R-:W-:-:S05]  /*9420*/  HADD2.F32 R32, -RZ, R32.H0_H0 ;  /* 0x20000020ff207230 */ /* 0x000fca0000004100 */
[----:B------:R-:W-:-:S04]  /*9430*/  FMUL R32, R32, UR21 ;  /* 0x0000001520207c20 */ /* 0x000fc80008400000 */
[----:B------:R-:W-:Y:S01]  /*9440*/  FFMA R32, R23, UR20, R32 ;  /* 0x0000001417207c23 */ /* 0x000fe20008000020 */
[----:B------:R-:W-:-:S04]  /*9450*/  PRMT R23, RZ, 0x7610, R23 ;  /* 0x00007610ff177816 */ /* 0x000fc80000000017 */
[----:B-1----:R-:W-:-:S05]  /*9460*/  F2FP.SATFINITE.E5M2.F32.PACK_AB_MERGE_C R33, RZ, R32, RZ ;  /* 0x00000020ff21723e */ /* 0x002fca00048060ff */
[----:B------:R1:W-:Y:S01]  /*9470*/  @!P3 STG.E.U8 desc[UR18][R26.64+0x91], R33 ;  /* 0x000091211a00b986 */ /* 0x0003e2000c101112 */
[----:B------:R-:W-:Y:S05]  /*9480*/  @P4 BRA `(.L_x_187) ;  /* 0x0000000000044947 */ /* 0x000fea0003800000 */
[----:B------:R0:W5:Y:S02]  /*9490*/  LDG.E.U8 R23, desc[UR18][R28.64+0x98] ;  /* 0x000098121c177981 */ /* 0x000164000c1e1100 */
.L_x_187:
[----:B------:R-:W-:Y:S05]  /*94a0*/  BSYNC B1 ;  /* 0x0000000000017941 */ /* 0x000fea0003800000 */
.L_x_186:
        /* <DEDUP_REMOVED lines=8> */
[----:B------:R-:W-:-:S05]  /*9530*/  F2FP.SATFINITE.E5M2.F32.PACK_AB_MERGE_C R23, RZ, R23, RZ ;  /* 0x00000017ff17723e */ /* 0x000fca00048060ff */
[----:B------:R0:W-:Y:S01]  /*9540*/  @!P4 STG.E.U8 desc[UR18][R24.64+0x98], R23 ;  /* 0x000098171800c986 */ /* 0x0001e2000c101112 */
[----:B------:R-:W-:Y:S05]  /*9550*/  @P3 BRA `(.L_x_189) ;  /* 0x0000000000043947 */ /* 0x000fea0003800000 */
[----:B------:R0:W5:Y:S02]  /*9560*/  LDG.E.U8 R22, desc[UR18][R28.64+0x99] ;  /* 0x000099121c167981 */ /* 0x000164000c1e1100 */
.L_x_189:
[----:B------:R-:W-:Y:S05]  /*9570*/  BSYNC B1 ;  /* 0x0000000000017941 */ /* 0x000fea0003800000 */
.L_x_188:
        /* <DEDUP_REMOVED lines=8> */
[----:B0-----:R-:W-:-:S05]  /*9600*/  F2FP.SATFINITE.E5M2.F32.PACK_AB_MERGE_C R23, RZ, R22, RZ ;  /* 0x00000016ff17723e */ /* 0x001fca00048060ff */
[----:B------:R0:W-:Y:S01]  /*9610*/  @!P3 STG.E.U8 desc[UR18][R24.64+0x99], R23 ;  /* 0x000099171800b986 */ /* 0x0001e2000c101112 */
[----:B------:R-:W-:Y:S05]  /*9620*/  @P4 BRA `(.L_x_191) ;  /* 0x0000000000044947 */ /* 0x000fea0003800000 */
[----:B------:R0:W5:Y:S02]  /*9630*/  LDG.E.U8 R21, desc[UR18][R30.64+0x98] ;  /* 0x000098121e157981 */ /* 0x000164000c1e1100 */
.L_x_191:
[----:B------:R-:W-:Y:S05]  /*9640*/  BSYNC B1 ;  /* 0x0000000000017941 */ /* 0x000fea0003800000 */
.L_x_190:
        /* <DEDUP_REMOVED lines=12> */
.L_x_193:
[----:B------:R-:W-:Y:S05]  /*9710*/  BSYNC B1 ;  /* 0x0000000000017941 */ /* 0x000fea0003800000 */
.L_x_192:
        /* <DEDUP_REMOVED lines=12> */
.L_x_195:
[----:B------:R-:W-:Y:S05]  /*97e0*/  BSYNC B1 ;  /* 0x0000000000017941 */ /* 0x000fea0003800000 */
.L_x_194:
        /* <DEDUP_REMOVED lines=12> */
.L_x_197:
[----:B------:R-:W-:Y:S05]  /*98b0*/  BSYNC B1 ;  /* 0x0000000000017941 */ /* 0x000fea0003800000 */
.L_x_196:
        /* <DEDUP_REMOVED lines=12> */
.L_x_199:
[----:B------:R-:W-:Y:S05]  /*9980*/  BSYNC B1 ;  /* 0x0000000000017941 */ /* 0x000fea0003800000 */
.L_x_198:
        /* <DEDUP_REMOVED lines=12> */
.L_x_201:
[----:B------:R-:W-:Y:S05]  /*9a50*/  BSYNC B1 ;  /* 0x0000000000017941 */ /* 0x000fea0003800000 */
.L_x_200:
        /* <DEDUP_REMOVED lines=12> */
.L_x_203:
[----:B------:R-:W-:Y:S05]  /*9b20*/  BSYNC B1 ;  /* 0x0000000000017941 */ /* 0x000fea0003800000 */
.L_x_202:
        /* <DEDUP_REMOVED lines=12> */
.L_x_205:
[----:B------:R-:W-:Y:S05]  /*9bf0*/  BSYNC B1 ;  /* 0x0000000000017941 */ /* 0x000fea0003800000 */
.L_x_204:
        /* <DEDUP_REMOVED lines=12> */
.L_x_207:
[----:B------:R-:W-:Y:S05]  /*9cc0*/  BSYNC B1 ;  /* 0x0000000000017941 */ /* 0x000fea0003800000 */
.L_x_206:
        /* <DEDUP_REMOVED lines=12> */
.L_x_209:
[----:B------:R-:W-:Y:S05]  /*9d90*/  BSYNC B1 ;  /* 0x0000000000017941 */ /* 0x000fea0003800000 */
.L_x_208:
        /* <DEDUP_REMOVED lines=12> */
.L_x_211:
[----:B------:R-:W-:Y:S05]  /*9e60*/  BSYNC B1 ;  /* 0x0000000000017941 */ /* 0x000fea0003800000 */
.L_x_210:
        /* <DEDUP_REMOVED lines=12> */
.L_x_213:
[----:B------:R-:W-:Y:S05]  /*9f30*/  BSYNC B1 ;  /* 0x0000000000017941 */ /* 0x000fea0003800000 */
.L_x_212:
        /* <DEDUP_REMOVED lines=12> */
.L_x_215:
[----:B------:R-:W-:Y:S05]  /*a000*/  BSYNC B1 ;  /* 0x0000000000017941 */ /* 0x000fea0003800000 */
.L_x_214:
        /* <DEDUP_REMOVED lines=12> */
.L_x_217:
[----:B------:R-:W-:Y:S05]  /*a0d0*/  BSYNC B1 ;  /* 0x0000000000017941 */ /* 0x000fea0003800000 */
.L_x_216:
        /* <DEDUP_REMOVED lines=12> */
.L_x_219:
[----:B------:R-:W-:Y:S05]  /*a1a0*/  BSYNC B1 ;  /* 0x0000000000017941 */ /* 0x000fea0003800000 */
.L_x_218:
        /* <DEDUP_REMOVED lines=12> */
.L_x_221:
[----:B------:R-:W-:Y:S05]  /*a270*/  BSYNC B1 ;  /* 0x0000000000017941 */ /* 0x000fea0003800000 */
.L_x_220:
        /* <DEDUP_REMOVED lines=12> */
.L_x_223:
[----:B------:R-:W-:Y:S05]  /*a340*/  BSYNC B1 ;  /* 0x0000000000017941 */ /* 0x000fea0003800000 */
.L_x_222:
        /* <DEDUP_REMOVED lines=12> */
.L_x_225:
[----:B------:R-:W-:Y:S05]  /*a410*/  BSYNC B1 ;  /* 0x0000000000017941 */ /* 0x000fea0003800000 */
.L_x_224:
        /* <DEDUP_REMOVED lines=12> */
.L_x_227:
[----:B------:R-:W-:Y:S05]  /*a4e0*/  BSYNC B1 ;  /* 0x0000000000017941 */ /* 0x000fea0003800000 */
.L_x_226:
        /* <DEDUP_REMOVED lines=12> */
.L_x_229:
[----:B------:R-:W-:Y:S05]  /*a5b0*/  BSYNC B1 ;  /* 0x0000000000017941 */ /* 0x000fea0003800000 */
.L_x_228:
[----:B-----5:R-:W-:Y:S01]  /*a5c0*/  LOP3.LUT R2, R2, 0xff, RZ, 0xc0, !PT ;  /* 0x000000ff02027812 */ /* 0x020fe200078ec0ff */
[----:B------:R-:W-:Y:S01]  /*a5d0*/  BSSY B1, `(.L_x_230) ;  /* 0x000000b000017945 */ /* 0x000fe20003800000 */
[----:B------:R-:W-:Y:S02]  /*a5e0*/  ISETP.LT.OR P4, PT, R35, 0xc1, !P1 ;  /* 0x000000c12300780c */ /* 0x000fe40004f81670 */
[----:B------:R-:W-:-:S05]  /*a5f0*/  F2FP.F16.E5M2.UNPACK_B R2, R2 ;  /* 0x00000002ff02723e */ /* 0x000fca00020004ff */
[----:B------:R-:W-:-:S05]  /*a600*/  HADD2.F32 R2, -RZ, R2.H0_H0 ;  /* 0x20000002ff027230 */ /* 0x000fca0000004100 */
[----:B0-----:R-:W-:-:S04]  /*a610*/  FMUL R3, R2, UR21 ;  /* 0x0000001502037c20 */ /* 0x001fc80008400000 */
[----:B------:R-:W-:Y:S01]  /*a620*/  FFMA R3, R0, UR20, R3 ;  /* 0x0000001400037c23 */ /* 0x000fe20008000003 */
[----:B------:R-:W-:-:S04]  /*a630*/  PRMT R0, RZ, 0x7610, R0 ;  /* 0x00007610ff007816 */ /* 0x000fc80000000000 */
[----:B------:R-:W-:-:S05]  /*a640*/  F2FP.SATFINITE.E5M2.F32.PACK_AB_MERGE_C R3, RZ, R3, RZ ;  /* 0x00000003ff03723e */ /* 0x000fca00048060ff */
[----:B------:R0:W-:Y:S01]  /*a650*/  @!P3 STG.E.U8 desc[UR18][R24.64+0xc1], R3 ;  /* 0x0000c1031800b986 */ /* 0x0001e2000c101112 */
[----:B------:R-:W-:Y:S05]  /*a660*/  @P4 BRA `(.L_x_231) ;  /* 0x0000000000044947 */ /* 0x000fea0003800000 */
[----:B------:R0:W5:Y:S02]  /*a670*/  LDG.E.U8 R0, desc[UR18][R30.64+0xc0] ;  /* 0x0000c0121e007981 */ /* 0x000164000c1e1100 */
.L_x_231:
[----:B------:R-:W-:Y:S05]  /*a680*/  BSYNC B1 ;  /* 0x0000000000017941 */ /* 0x000fea0003800000 */
.L_x_230:
[----:B------:R-:W2:Y:S01]  /*a690*/  LDL.LU R2, [R1] ;  /* 0x0000000001027983 */ /* 0x000ea20000300800 */
[----:B-----5:R-:W-:Y:S01]  /*a6a0*/  LOP3.LUT R0, R0, 0xff, RZ, 0xc0, !PT ;  /* 0x000000ff00007812 */ /* 0x020fe200078ec0ff */
[----:B------:R-:W-:Y:S01]  /*a6b0*/  BSSY B1, `(.L_x_232) ;  /* 0x000000b000017945 */ /* 0x000fe20003800000 */
[----:B------:R-:W-:Y:S02]  /*a6c0*/  ISETP.LT.OR P3, PT, R35, 0xc2, !P1 ;  /* 0x000000c22300780c */ /* 0x000fe40004f61670 */
[----:B------:R-:W-:-:S05]  /*a6d0*/  F2FP.F16.E5M2.UNPACK_B R0, R0 ;  /* 0x00000000ff00723e */ /* 0x000fca00020004ff */
[----:B------:R-:W-:-:S05]  /*a6e0*/  HADD2.F32 R0, -RZ, R0.H0_H0 ;  /* 0x20000000ff007230 */ /* 0x000fca0000004100 */
[----:B------:R-:W-:-:S04]  /*a6f0*/  FMUL R0, R0, UR21 ;  /* 0x0000001500007c20 */ /* 0x000fc80008400000 */
[----:B--2---:R-:W-:-:S05]  /*a700*/  FFMA R0, R2, UR20, R0 ;  /* 0x0000001402007c23 */ /* 0x004fca0008000000 */
[----:B0-----:R-:W-:Y:S02]  /*a710*/  F2FP.SATFINITE.E5M2.F32.PACK_AB_MERGE_C R3, RZ, R0, RZ ;  /* 0x00000000ff03723e */ /* 0x001fe400048060ff */
[----:B------:R-:W-:-:S03]  /*a720*/  PRMT R0, RZ, 0x7610, R0 ;  /* 0x00007610ff007816 */ /* 0x000fc60000000000 */
[----:B------:R0:W-:Y:S01]  /*a730*/  @!P4 STG.E.U8 desc[UR18][R26.64+0xc0], R3 ;  /* 0x0000c0031a00c986 */ /* 0x0001e2000c101112 */
[----:B------:R-:W-:Y:S05]  /*a740*/  @P3 BRA `(.L_x_233) ;  /* 0x0000000000043947 */ /* 0x000fea0003800000 */
[----:B------:R2:W5:Y:S02]  /*a750*/  LDG.E.U8 R0, desc[UR18][R30.64+0xc1] ;  /* 0x0000c1121e007981 */ /* 0x000564000c1e1100 */
.L_x_233:
[----:B------:R-:W-:Y:S05]  /*a760*/  BSYNC B1 ;  /* 0x0000000000017941 */ /* 0x000fea0003800000 */
.L_x_232:
[----:B------:R-:W3:Y:S01]  /*a770*/  LDL.LU R2, [R1+0x4] ;  /* 0x0000040001027983 */ /* 0x000ee20000300800 */
[----:B-----5:R-:W-:Y:S01]  /*a780*/  LOP3.LUT R0, R0, 0xff, RZ, 0xc0, !PT ;  /* 0x000000ff00007812 */ /* 0x020fe200078ec0ff */
[----:B------:R-:W-:Y:S01]  /*a790*/  BSSY B1, `(.L_x_234) ;  /* 0x000000b000017945 */ /* 0x000fe20003800000 */
[----:B------:R-:W-:Y:S02]  /*a7a0*/  ISETP.LT.OR P4, PT, R35, 0xc9, !P0 ;  /* 0x000000c92300780c */ /* 0x000fe40004781670 */
[----:B------:R-:W-:-:S05]  /*a7b0*/  F2FP.F16.E5M2.UNPACK_B R0, R0 ;  /* 0x00000000ff00723e */ /* 0x000fca00020004ff */
[----:B------:R-:W-:-:S05]  /*a7c0*/  HADD2.F32 R0, -RZ, R0.H0_H0 ;  /* 0x20000000ff007230 */ /* 0x000fca0000004100 */
[----:B------:R-:W-:-:S04]  /*a7d0*/  FMUL R0, R0, UR21 ;  /* 0x0000001500007c20 */ /* 0x000fc80008400000 */
[----:B---3--:R-:W-:-:S05]  /*a7e0*/  FFMA R0, R2, UR20, R0 ;  /* 0x0000001402007c23 */ /* 0x008fca0008000000 */
[----:B0-----:R-:W-:Y:S02]  /*a7f0*/  F2FP.SATFINITE.E5M2.F32.PACK_AB_MERGE_C R3, RZ, R0, RZ ;  /* 0x00000000ff03723e */ /* 0x001fe400048060ff */
[----:B------:R-:W-:-:S03]  /*a800*/  PRMT R0, RZ, 0x7610, R0 ;  /* 0x00007610ff007816 */ /* 0x000fc60000000000 */
[----:B------:R0:W-:Y:S01]  /*a810*/  @!P3 STG.E.U8 desc[UR18][R26.64+0xc1], R3 ;  /* 0x0000c1031a00b986 */ /* 0x0001e2000c101112 */
[----:B------:R-:W-:Y:S05]  /*a820*/  @P4 BRA `(.L_x_235) ;  /* 0x0000000000044947 */ /* 0x000fea0003800000 */
[----:B------:R3:W5:Y:S02]  /*a830*/  LDG.E.U8 R0, desc[UR18][R28.64+0xc8] ;  /* 0x0000c8121c007981 */ /* 0x000764000c1e1100 */
.L_x_235:
[----:B------:R-:W-:Y:S05]  /*a840*/  BSYNC B1 ;  /* 0x0000000000017941 */ /* 0x000fea0003800000 */
.L_x_234:
[----:B------:R-:W2:Y:S01]  /*a850*/  LDL.LU R2, [R1+0x8] ;  /* 0x0000080001027983 */ /* 0x000ea20000300800 */
        /* <DEDUP_REMOVED lines=12> */
.L_x_237:
[----:B------:R-:W-:Y:S05]  /*a920*/  BSYNC B1 ;  /* 0x0000000000017941 */ /* 0x000fea0003800000 */
.L_x_236:
        /* <DEDUP_REMOVED lines=13> */
.L_x_239:
[----:B------:R-:W-:Y:S05]  /*aa00*/  BSYNC B1 ;  /* 0x0000000000017941 */ /* 0x000fea0003800000 */
.L_x_238:
        /* <DEDUP_REMOVED lines=13> */
.L_x_241:
[----:B------:R-:W-:Y:S05]  /*aae0*/  BSYNC B1 ;  /* 0x0000000000017941 */ /* 0x000fea0003800000 */
.L_x_240:
        /* <DEDUP_REMOVED lines=13> */
.L_x_243:
[----:B------:R-:W-:Y:S05]  /*abc0*/  BSYNC B1 ;  /* 0x0000000000017941 */ /* 0x000fea0003800000 */
.L_x_242:
        /* <DEDUP_REMOVED lines=13> */
.L_x_245:
[----:B------:R-:W-:Y:S05]  /*aca0*/  BSYNC B1 ;  /* 0x0000000000017941 */ /* 0x000fea0003800000 */
.L_x_244:
        /* <DEDUP_REMOVED lines=13> */
.L_x_247:
[----:B------:R-:W-:Y:S05]  /*ad80*/  BSYNC B1 ;  /* 0x0000000000017941 */ /* 0x000fea0003800000 */
.L_x_246:
        /* <DEDUP_REMOVED lines=13> */
.L_x_249:
[----:B------:R-:W-:Y:S05]  /*ae60*/  BSYNC B1 ;  /* 0x0000000000017941 */ /* 0x000fea0003800000 */
.L_x_248:
        /* <DEDUP_REMOVED lines=13> */
.L_x_251:
[----:B------:R-:W-:Y:S05]  /*af40*/  BSYNC B1 ;  /* 0x0000000000017941 */ /* 0x000fea0003800000 */
.L_x_250:
        /* <DEDUP_REMOVED lines=13> */
.L_x_253:
[----:B------:R-:W-:Y:S05]  /*b020*/  BSYNC B1 ;  /* 0x0000000000017941 */ /* 0x000fea0003800000 */
.L_x_252:
        /* <DEDUP_REMOVED lines=13> */
.L_x_255:
[----:B------:R-:W-:Y:S05]  /*b100*/  BSYNC B1 ;  /* 0x0000000000017941 */ /* 0x000fea0003800000 */
.L_x_254:
        /* <DEDUP_REMOVED lines=13> */
.L_x_257:
[----:B------:R-:W-:Y:S05]  /*b1e0*/  BSYNC B1 ;  /* 0x0000000000017941 */ /* 0x000fea0003800000 */
.L_x_256:
        /* <DEDUP_REMOVED lines=13> */
.L_x_259:
[----:B------:R-:W-:Y:S05]  /*b2c0*/  BSYNC B1 ;  /* 0x0000000000017941 */ /* 0x000fea0003800000 */
.L_x_258:
        /* <DEDUP_REMOVED lines=13> */
.L_x_261:
[----:B------:R-:W-:Y:S05]  /*b3a0*/  BSYNC B1 ;  /* 0x0000000000017941 */ /* 0x000fea0003800000 */
.L_x_260:
        /* <DEDUP_REMOVED lines=13> */
.L_x_263:
[----:B------:R-:W-:Y:S05]  /*b480*/  BSYNC B1 ;  /* 0x0000000000017941 */ /* 0x000fea0003800000 */
.L_x_262:
        /* <DEDUP_REMOVED lines=13> */
.L_x_265:
[----:B------:R-:W-:Y:S05]  /*b560*/  BSYNC B1 ;  /* 0x0000000000017941 */ /* 0x000fea0003800000 */
.L_x_264:
        /* <DEDUP_REMOVED lines=13> */
.L_x_267:
[----:B------:R-:W-:Y:S05]  /*b640*/  BSYNC B1 ;  /* 0x0000000000017941 */ /* 0x000fea0003800000 */
.L_x_266:
        /* <DEDUP_REMOVED lines=13> */
.L_x_269:
[----:B------:R-:W-:Y:S05]  /*b720*/  BSYNC B1 ;  /* 0x0000000000017941 */ /* 0x000fea0003800000 */
.L_x_268:
        /* <DEDUP_REMOVED lines=13> */
.L_x_271:
[----:B------:R-:W-:Y:S05]  /*b800*/  BSYNC B1 ;  /* 0x0000000000017941 */ /* 0x000fea0003800000 */
.L_x_270:
        /* <DEDUP_REMOVED lines=13> */
.L_x_273:
[----:B------:R-:W-:Y:S05]  /*b8e0*/  BSYNC B1 ;  /* 0x0000000000017941 */ /* 0x000fea0003800000 */
.L_x_272:
        /* <DEDUP_REMOVED lines=13> */
.L_x_275:
[----:B------:R-:W-:Y:S05]  /*b9c0*/  BSYNC B1 ;  /* 0x0000000000017941 */ /* 0x000fea0003800000 */
.L_x_274:
        /* <DEDUP_REMOVED lines=13> */
.L_x_277:
[----:B------:R-:W-:Y:S05]  /*baa0*/  BSYNC B1 ;  /* 0x0000000000017941 */ /* 0x000fea0003800000 */
.L_x_276:
        /* <DEDUP_REMOVED lines=13> */
.L_x_279:
[----:B------:R-:W-:Y:S05]  /*bb80*/  BSYNC B1 ;  /* 0x0000000000017941 */ /* 0x000fea0003800000 */
.L_x_278:
        /* <DEDUP_REMOVED lines=13> */
.L_x_281:
[----:B------:R-:W-:Y:S05]  /*bc60*/  BSYNC B1 ;  /* 0x0000000000017941 */ /* 0x000fea0003800000 */
.L_x_280:
        /* <DEDUP_REMOVED lines=13> */
.L_x_283:
[----:B------:R-:W-:Y:S05]  /*bd40*/  BSYNC B1 ;  /* 0x0000000000017941 */ /* 0x000fea0003800000 */
.L_x_282:
        /* <DEDUP_REMOVED lines=13> */
.L_x_285:
[----:B------:R-:W-:Y:S05]  /*be20*/  BSYNC B1 ;  /* 0x0000000000017941 */ /* 0x000fea0003800000 */
.L_x_284:
        /* <DEDUP_REMOVED lines=13> */
.L_x_287:
[----:B------:R-:W-:Y:S05]  /*bf00*/  BSYNC B1 ;  /* 0x0000000000017941 */ /* 0x000fea0003800000 */
.L_x_286:
        /* <DEDUP_REMOVED lines=13> */
.L_x_289:
[----:B------:R-:W-:Y:S05]  /*bfe0*/  BSYNC B1 ;  /* 0x0000000000017941 */ /* 0x000fea0003800000 */
.L_x_288:
[----:B------:R-:W-:Y:S05]  /*bff0*/  @P1 BRA `(.L_x_290) ;  /* 0x0000002000a41947 */ /* 0x000fea0003800000 */
[----:B------:R-:W2:Y:S01]  /*c000*/  LDL.LU R2, [R1+0x74] ;  /* 0x0000740001027983 */ /* 0x000ea20000300800 */
[----:B-----5:R-:W-:-:S04]  /*c010*/  LOP3.LUT R0, R0, 0xff, RZ, 0xc0, !PT ;  /* 0x000000ff00007812 */ /* 0x020fc800078ec0ff */
[----:B------:R-:W-:-:S05]  /*c020*/  F2FP.F16.E5M2.UNPACK_B R0, R0 ;  /* 0x00000000ff00723e */ /* 0x000fca00020004ff */
[----:B------:R-:W-:-:S05]  /*c030*/  HADD2.F32 R0, -RZ, R0.H0_H0 ;  /* 0x20000000ff007230 */ /* 0x000fca0000004100 */
[----:B------:R-:W-:-:S04]  /*c040*/  FMUL R0, R0, UR21 ;  /* 0x0000001500007c20 */ /* 0x000fc80008400000 */
[----:B--2---:R-:W-:-:S05]  /*c050*/  FFMA R0, R2, UR20, R0 ;  /* 0x0000001402007c23 */ /* 0x004fca0008000000 */
[----:B0-----:R-:W-:-:S05]  /*c060*/  F2FP.SATFINITE.E5M2.F32.PACK_AB_MERGE_C R3, RZ, R0, RZ ;  /* 0x00000000ff03723e */ /* 0x001fca00048060ff */
[----:B------:R0:W-:Y:S01]  /*c070*/  STG.E.U8 desc[UR18][R26.64+0xf9], R3 ;  /* 0x0000f9031a007986 */ /* 0x0001e2000c101112 */
[----:B------:R-:W-:Y:S05]  /*c080*/  BRA `(.L_x_290) ;  /* 0x0000002000807947 */ /* 0x000fea0003800000 */
.L_x_33:
[----:B------:R-:W-:Y:S01]  /*c090*/  ISETP.GE.AND P1, PT, R38, 0x1, PT ;  /* 0x000000012600780c */ /* 0x000fe20003f26270 */
[----:B------:R-:W-:Y:S01]  /*c0a0*/  FMUL R226, R226, UR20 ;  /* 0x00000014e2e27c20 */ /* 0x000fe20008400000 */
[----:B------:R-:W2:Y:S01]  /*c0b0*/  LDL.LU R227, [R1+0x10] ;  /* 0x0000100001e37983 */ /* 0x000ea20000300800 */
[----:B------:R-:W-:Y:S01]  /*c0c0*/  ISETP.GE.AND P0, PT, R38, 0x9, PT ;  /* 0x000000092600780c */ /* 0x000fe20003f06270 */
[----:B------:R-:W-:Y:S01]  /*c0d0*/  FMUL R225, R225, UR20 ;  /* 0x00000014e1e17c20 */ /* 0x000fe20008400000 */
[C---:B------:R-:W-:Y:S02]  /*c0e0*/  ISETP.LT.OR P4, PT, R35.reuse, 0x1, !P1 ;  /* 0x000000012300780c */ /* 0x040fe40004f81670 */
[C---:B------:R-:W-:Y:S02]  /*c0f0*/  ISETP.LT.OR P5, PT, R35.reuse, 0x2, !P1 ;  /* 0x000000022300780c */ /* 0x040fe40004fa1670 */
[----:B------:R-:W-:Y:S02]  /*c100*/  F2FP.SATFINITE.E5M2.F32.PACK_AB_MERGE_C R29, RZ, R226, RZ ;  /* 0x000000e2ff1d723e */ /* 0x000fe400048060ff */
[C---:B------:R-:W-:Y:S01]  /*c110*/  ISETP.LT.OR P3, PT, R35.reuse, 0x1, !P0 ;  /* 0x000000012300780c */ /* 0x040fe20004761670 */
[----:B------:R-:W-:Y:S01]  /*c120*/  FMUL R224, R224, UR20 ;  /* 0x00000014e0e07c20 */ /* 0x000fe20008400000 */
[----:B------:R-:W-:Y:S01]  /*c130*/  ISETP.LT.OR P6, PT, R35, 0xa, !P1 ;  /* 0x0000000a2300780c */ /* 0x000fe20004fc1670 */
[----:B------:R-:W-:Y:S01]  /*c140*/  FMUL R223, R223, UR20 ;  /* 0x00000014dfdf7c20 */ /* 0x000fe20008400000 */
[----:B------:R-:W-:Y:S01]  /*c150*/  F2FP.SATFINITE.E5M2.F32.PACK_AB_MERGE_C R225, RZ, R225, RZ ;  /* 0x000000e1ffe1723e */ /* 0x000fe200048060ff */
[----:B------:R-:W-:Y:S01]  /*c160*/  FMUL R221, R221, UR20 ;  /* 0x00000014dddd7c20 */ /* 0x000fe20008400000 */
[----:B------:R-:W-:Y:S01]  /*c170*/  FMUL R222, R222, UR20 ;  /* 0x00000014dede7c20 */ /* 0x000fe20008400000 */
[----:B------:R0:W-:Y:S01]  /*c180*/  @!P4 STG.E.U8 desc[UR18][R24.64], R29 ;  /* 0x0000001d1800c986 */ /* 0x0001e2000c101112 */
[----:B------:R-:W-:-:S02]  /*c190*/  ISETP.LT.OR P4, PT, R35, 0x2, !P0 ;  /* 0x000000022300780c */ /* 0x000fc40004781670 */
[----:B------:R-:W-:Y:S01]  /*c1a0*/  F2FP.SATFINITE.E5M2.F32.PACK_AB_MERGE_C R31, RZ, R224, RZ ;  /* 0x000000e0ff1f723e */ /* 0x000fe200048060ff */
[----:B------:R1:W-:Y:S01]  /*c1b0*/  @!P5 STG.E.U8 desc[UR18][R24.64+0x1], R225 ;  /* 0x000001e11800d986 */ /* 0x0003e2000c101112 */
[C---:B------:R-:W-:Y:S02]  /*c1c0*/  ISETP.LT.OR P5, PT, R35.reuse, 0x9, !P1 ;  /* 0x000000092300780c */ /* 0x040fe40004fa1670 */
[----:B------:R-:W-:Y:S01]  /*c1d0*/  F2FP.SATFINITE.E5M2.F32.PACK_AB_MERGE_C R223, RZ, R223, RZ ;  /* 0x000000dfffdf723e */ /* 0x000fe200048060ff */
[----:B------:R-:W-:Y:S01]  /*c1e0*/  FMUL R220, R220, UR20 ;  /* 0x00000014dcdc7c20 */ /* 0x000fe20008400000 */
[----:B------:R-:W-:Y:S01]  /*c1f0*/  F2FP.SATFINITE.E5M2.F32.PACK_AB_MERGE_C R221, RZ, R221, RZ ;  /* 0x000000ddffdd723e */ /* 0x000fe200048060ff */
[----:B------:R-:W-:Y:S01]  /*c200*/  @!P3 STG.E.U8 desc[UR18][R26.64], R31 ;  /* 0x0000001f1a00b986 */ /* 0x000fe2000c101112 */
[----:B------:R-:W-:-:S03]  /*c210*/  ISETP.LT.OR P3, PT, R35, 0x9, !P0 ;  /* 0x000000092300780c */ /* 0x000fc60004761670 */
[----:B------:R-:W-:Y:S01]  /*c220*/  @!P4 STG.E.U8 desc[UR18][R26.64+0x1], R223 ;  /* 0x000001df1a00c986 */ /* 0x000fe2000c101112 */
[----:B------:R-:W-:-:S03]  /*c230*/  ISETP.LT.OR P4, PT, R35, 0xa, !P0 ;  /* 0x0000000a2300780c */ /* 0x000fc60004781670 */
[----:B------:R-:W-:Y:S01]  /*c240*/  @!P6 STG.E.U8 desc[UR18][R24.64+0x9], R221 ;  /* 0x000009dd1800e986 */ /* 0x000fe2000c101112 */
[----:B------:R-:W-:Y:S01]  /*c250*/  ISETP.LT.OR P6, PT, R35, 0x12, !P1 ;  /* 0x000000122300780c */ /* 0x000fe20004fc1670 */
[----:B------:R-:W-:Y:S01]  /*c260*/  FMUL R219, R219, UR20 ;  /* 0x00000014dbdb7c20 */ /* 0x000fe20008400000 */
[----:B0-----:R-:W-:Y:S01]  /*c270*/  F2FP.SATFINITE.E5M2.F32.PACK_AB_MERGE_C R29, RZ, R222, RZ ;  /* 0x000000deff1d723e */ /* 0x001fe200048060ff */
[----:B------:R-:W-:Y:S01]  /*c280*/  FMUL R217, R217, UR20 ;  /* 0x00000014d9d97c20 */ /* 0x000fe20008400000 */
[----:B------:R-:W3:Y:S01]  /*c290*/  LDL.LU R226, [R1+0xc] ;  /* 0x00000c0001e27983 */ /* 0x000ee20000300800 */
[----:B------:R-:W-:Y:S02]  /*c2a0*/  F2FP.SATFINITE.E5M2.F32.PACK_AB_MERGE_C R33, RZ, R220, RZ ;  /* 0x000000dcff21723e */ /* 0x000fe400048060ff */
[----:B------:R-:W-:Y:S01]  /*c2b0*/  F2FP.SATFINITE.E5M2.F32.PACK_AB_MERGE_C R219, RZ, R219, RZ ;  /* 0x000000dbffdb723e */ /* 0x000fe200048060ff */
[----:B------:R0:W-:Y:S01]  /*c2c0*/  @!P5 STG.E.U8 desc[UR18][R24.64+0x8], R29 ;  /* 0x0000081d1800d986 */ /* 0x0001e2000c101112 */
[----:B------:R-:W-:-:S02]  /*c2d0*/  ISETP.LT.OR P5, PT, R35, 0x11, !P1 ;  /* 0x000000112300780c */ /* 0x000fc40004fa1670 */
[----:B------:R-:W-:Y:S01]  /*c2e0*/  F2FP.SATFINITE.E5M2.F32.PACK_AB_MERGE_C R217, RZ, R217, RZ ;  /* 0x000000d9ffd9723e */ /* 0x000fe200048060ff */
[----:B-1----:R-:W4:Y:S01]  /*c2f0*/  LDL.LU R225, [R1+0x8] ;  /* 0x0000080001e17983 */ /* 0x002f220000300800 */
[----:B------:R-:W-:-:S03]  /*c300*/  FMUL R218, R218, UR20 ;  /* 0x00000014dada7c20 */ /* 0x000fc60008400000 */
[----:B------:R-:W3:Y:S04]  /*c310*/  LDL.LU R224, [R1+0x4] ;  /* 0x0000040001e07983 */ /* 0x000ee80000300800 */
[----:B------:R-:W4:Y:S01]  /*c320*/  LDL.LU R222, [R1] ;  /* 0x0000000001de7983 */ /* 0x000f220000300800 */
[----:B0-----:R-:W-:Y:S01]  /*c330*/  F2FP.SATFINITE.E5M2.F32.PACK_AB_MERGE_C R29, RZ, R218, RZ ;  /* 0x000000daff1d723e */ /* 0x001fe200048060ff */
[----:B------:R-:W-:Y:S01]  /*c340*/  FMUL R216, R216, UR20 ;  /* 0x00000014d8d87c20 */ /* 0x000fe20008400000 */
[----:B------:R-:W-:Y:S01]  /*c350*/  FMUL R215, R215, UR20 ;  /* 0x00000014d7d77c20 */ /* 0x000fe20008400000 */
[----:B------:R0:W-:Y:S01]  /*c360*/  @!P3 STG.E.U8 desc[UR18][R26.64+0x8], R33 ;  /* 0x000008211a00b986 */ /* 0x0001e2000c101112 */
[----:B------:R-:W-:Y:S01]  /*c370*/  ISETP.LT.OR P3, PT, R35, 0x11, !P0 ;  /* 0x000000112300780c */ /* 0x000fe20004761670 */
[----:B------:R-:W-:Y:S01]  /*c380*/  FMUL R213, R213, UR20 ;  /* 0x00000014d5d57c20 */ /* 0x000fe20008400000 */
[----:B------:R-:W-:Y:S01]  /*c390*/  F2FP.SATFINITE.E5M2.F32.PACK_AB_MERGE_C R31, RZ, R216, RZ ;  /* 0x000000d8ff1f723e */ /* 0x000fe200048060ff */
[----:B------:R-:W-:Y:S01]  /*c3a0*/  @!P4 STG.E.U8 desc[UR18][R26.64+0x9], R219 ;  /* 0x000009db1a00c986 */ /* 0x000fe2000c101112 */
[C---:B------:R-:W-:Y:S01]  /*c3b0*/  ISETP.LT.OR P4, PT, R35.reuse, 0x12, !P0 ;  /* 0x000000122300780c */ /* 0x040fe20004781670 */
[----:B------:R-:W-:Y:S01]  /*c3c0*/  FMUL R214, R214, UR20 ;  /* 0x00000014d6d67c20 */ /* 0x000fe20008400000 */
[----:B------:R-:W-:Y:S01]  /*c3d0*/  F2FP.SATFINITE.E5M2.F32.PACK_AB_MERGE_C R215, RZ, R215, RZ ;  /* 0x000000d7ffd7723e */ /* 0x000fe200048060ff */
[----:B------:R-:W-:Y:S01]  /*c3e0*/  @!P6 STG.E.U8 desc[UR18][R24.64+0x11], R217 ;  /* 0x000011d91800e986 */ /* 0x000fe2000c101112 */
[C---:B------:R-:W-:Y:S01]  /*c3f0*/  ISETP.LT.OR P6, PT, R35.reuse, 0x1a, !P1 ;  /* 0x0000001a2300780c */ /* 0x040fe20004fc1670 */
[----:B------:R-:W-:Y:S01]  /*c400*/  FMUL R212, R212, UR20 ;  /* 0x00000014d4d47c20 */ /* 0x000fe20008400000 */
[----:B------:R-:W-:Y:S01]  /*c410*/  F2FP.SATFINITE.E5M2.F32.PACK_AB_MERGE_C R213, RZ, R213, RZ ;  /* 0x000000d5ffd5723e */ /* 0x000fe200048060ff */
[----:B------:R1:W-:Y:S01]  /*c420*/  @!P5 STG.E.U8 desc[UR18][R24.64+0x10], R29 ;  /* 0x0000101d1800d986 */ /* 0x0003e2000c101112 */
[----:B------:R-:W-:Y:S01]  /*c430*/  ISETP.LT.OR P5, PT, R35, 0x19, !P1 ;  /* 0x000000192300780c */ /* 0x000fe20004fa1670 */
[----:B------:R-:W-:Y:S01]  /*c440*/  FMUL R211, R211, UR20 ;  /* 0x00000014d3d37c20 */ /* 0x000fe20008400000 */
[----:B------:R-:W-:Y:S01]  /*c450*/  FMUL R209, R209, UR20 ;  /* 0x00000014d1d17c20 */ /* 0x000fe20008400000 */
[----:B------:R1:W-:Y:S01]  /*c460*/  @!P3 STG.E.U8 desc[UR18][R26.64+0x10], R31 ;  /* 0x0000101f1a00b986 */ /* 0x0003e2000c101112 */
[C---:B------:R-:W-:Y:S01]  /*c470*/  ISETP.LT.OR P3, PT, R35.reuse, 0x19, !P0 ;  /* 0x000000192300780c */ /* 0x040fe20004761670 */
[----:B------:R-:W-:Y:S01]  /*c480*/  FMUL R210, R210, UR20 ;  /* 0x00000014d2d27c20 */ /* 0x000fe20008400000 */
[----:B0-----:R-:W-:Y:S01]  /*c490*/  F2FP.SATFINITE.E5M2.F32.PACK_AB_MERGE_C R33, RZ, R212, RZ ;  /* 0x000000d4ff21723e */ /* 0x001fe200048060ff */
[----:B------:R-:W-:Y:S01]  /*c4a0*/  @!P4 STG.E.U8 desc[UR18][R26.64+0x11], R215 ;  /* 0x000011d71a00c986 */ /* 0x000fe2000c101112 */
[C---:B------:R-:W-:Y:S01]  /*c4b0*/  ISETP.LT.OR P4, PT, R35.reuse, 0x1a, !P0 ;  /* 0x0000001a2300780c */ /* 0x040fe20004781670 */
[----:B------:R-:W-:Y:S01]  /*c4c0*/  FMUL R208, R208, UR20 ;  /* 0x00000014d0d07c20 */ /* 0x000fe20008400000 */
[----:B------:R-:W-:Y:S01]  /*c4d0*/  F2FP.SATFINITE.E5M2.F32.PACK_AB_MERGE_C R211, RZ, R211, RZ ;  /* 0x000000d3ffd3723e */ /* 0x000fe200048060ff */
[----:B------:R-:W-:Y:S01]  /*c4e0*/  @!P6 STG.E.U8 desc[UR18][R24.64+0x19], R213 ;  /* 0x000019d51800e986 */ /* 0x000fe2000c101112 */
[----:B------:R-:W-:Y:S01]  /*c4f0*/  ISETP.LT.OR P6, PT, R35, 0x22, !P1 ;  /* 0x000000222300780c */ /* 0x000fe20004fc1670 */
[----:B------:R-:W-:Y:S01]  /*c500*/  FMUL R207, R207, UR20 ;  /* 0x00000014cfcf7c20 */ /* 0x000fe20008400000 */
[----:B-1----:R-:W-:Y:S01]  /*c510*/  F2FP.SATFINITE.E5M2.F32.PACK_AB_MERGE_C R29, RZ, R214, RZ ;  /* 0x000000d6ff1d723e */ /* 0x002fe200048060ff */
[----:B------:R-:W-:Y:S01]  /*c520*/  FMUL R205, R205, UR20 ;  /* 0x00000014cdcd7c20 */ /* 0x000fe20008400000 */
[----:B------:R-:W-:Y:S01]  /*c530*/  F2FP.SATFINITE.E5M2.F32.PACK_AB_MERGE_C R209, RZ, R209, RZ ;  /* 0x000000d1ffd1723e */ /* 0x000fe200048060ff */
[----:B------:R-:W-:Y:S01]  /*c540*/  FMUL R206, R206, UR20 ;  /* 0x00000014cece7c20 */ /* 0x000fe20008400000 */
[----:B------:R-:W-:Y:S01]  /*c550*/  F2FP.SATFINITE.E5M2.F32.PACK_AB_MERGE_C R31, RZ, R208, RZ ;  /* 0x000000d0ff1f723e */ /* 0x000fe200048060ff */
[----:B------:R0:W-:Y:S01]  /*c560*/  @!P5 STG.E.U8 desc[UR18][R24.64+0x18], R29 ;  /* 0x0000181d1800d986 */ /* 0x0001e2000c101112 */
[C---:B------:R-:W-:Y:S01]  /*c570*/  ISETP.LT.OR P5, PT, R35.reuse, 0x21, !P1 ;  /* 0x000000212300780c */ /* 0x040fe20004fa1670 */
[----:B------:R-:W-:Y:S01]  /*c580*/  FMUL R204, R204, UR20 ;  /* 0x00000014cccc7c20 */ /* 0x000fe20008400000 */
[----:B------:R-:W-:Y:S01]  /*c590*/  F2FP.SATFINITE.E5M2.F32.PACK_AB_MERGE_C R207, RZ, R207, RZ ;  /* 0x000000cfffcf723e */ /* 0x000fe200048060ff */
[----:B------:R1:W-:Y:S01]  /*c5a0*/  @!P3 STG.E.U8 desc[UR18][R26.64+0x18], R33 ;  /* 0x000018211a00b986 */ /* 0x0003e2000c101112 */
[----:B------:R-:W-:Y:S01]  /*c5b0*/  ISETP.LT.OR P3, PT, R35, 0x21, !P0 ;  /* 0x000000212300780c */ /* 0x000fe20004761670 */
[----:B------:R-:W-:Y:S01]  /*c5c0*/  FMUL R203, R203, UR20 ;  /* 0x00000014cbcb7c20 */ /* 0x000fe20008400000 */
[----:B------:R-:W-:Y:S01]  /*c5d0*/  F2FP.SATFINITE.E5M2.F32.PACK_AB_MERGE_C R205, RZ, R205, RZ ;  /* 0x000000cdffcd723e */ /* 0x000fe200048060ff */
[----:B------:R-:W-:Y:S01]  /*c5e0*/  @!P4 STG.E.U8 desc[UR18][R26.64+0x19], R211 ;  /* 0x000019d31a00c986 */ /* 0x000fe2000c101112 */
[----:B------:R-:W-:Y:S01]  /*c5f0*/  ISETP.LT.OR P4, PT, R35, 0x22, !P0 ;  /* 0x000000222300780c */ /* 0x000fe20004781670 */
[----:B------:R-:W-:Y:S01]  /*c600*/  FMUL R201, R201, UR20 ;  /* 0x00000014c9c97c20 */ /* 0x000fe20008400000 */
[----:B------:R-:W-:Y:S01]  /*c610*/  F2FP.SATFINITE.E5M2.F32.PACK_AB_MERGE_C R203, RZ, R203, RZ ;  /* 0x000000cbffcb723e */ /* 0x000fe200048060ff */
[----:B------:R-:W-:Y:S01]  /*c620*/  @!P6 STG.E.U8 desc[UR18][R24.64+0x21], R209 ;  /* 0x000021d11800e986 */ /* 0x000fe2000c101112 */
[----:B------:R-:W-:Y:S01]  /*c630*/  ISETP.LT.OR P6, PT, R35, 0x2a, !P1 ;  /* 0x0000002a2300780c */ /* 0x000fe20004fc1670 */
[----:B------:R-:W-:Y:S01]  /*c640*/  FMUL R202, R202, UR20 ;  /* 0x00000014caca7c20 */ /* 0x000fe20008400000 */
[----:B0-----:R-:W-:Y:S01]  /*c650*/  F2FP.SATFINITE.E5M2.F32.PACK_AB_MERGE_C R29, RZ, R210, RZ ;  /* 0x000000d2ff1d723e */ /* 0x001fe200048060ff */
[----:B------:R-:W-:Y:S01]  /*c660*/  FMUL R200, R200, UR20 ;  /* 0x00000014c8c87c20 */ /* 0x000fe20008400000 */
[----:B-1----:R-:W-:Y:S01]  /*c670*/  F2FP.SATFINITE.E5M2.F32.PACK_AB_MERGE_C R33, RZ, R204, RZ ;  /* 0x000000ccff21723e */ /* 0x002fe200048060ff */
[----:B------:R-:W-:Y:S01]  /*c680*/  FMUL R199, R199, UR20 ;  /* 0x00000014c7c77c20 */ /* 0x000fe20008400000 */
[----:B------:R-:W-:Y:S01]  /*c690*/  F2FP.SATFINITE.E5M2.F32.PACK_AB_MERGE_C R201, RZ, R201, RZ ;  /* 0x000000c9ffc9723e */ /* 0x000fe200048060ff */
[----:B------:R0:W-:Y:S01]  /*c6a0*/  @!P5 STG.E.U8 desc[UR18][R24.64+0x20], R29 ;  /* 0x0000201d1800d986 */ /* 0x0001e2000c101112 */
[----:B------:R-:W-:Y:S01]  /*c6b0*/  ISETP.LT.OR P5, PT, R35, 0x29, !P1 ;  /* 0x000000292300780c */ /* 0x000fe20004fa1670 */
[----:B------:R-:W-:Y:S01]  /*c6c0*/  FMUL R197, R197, UR20 ;  /* 0x00000014c5c57c20 */ /* 0x000fe20008400000 */
[----:B------:R-:W-:Y:S01]  /*c6d0*/  F2FP.SATFINITE.E5M2.F32.PACK_AB_MERGE_C R199, RZ, R199, RZ ;  /* 0x000000c7ffc7723e */ /* 0x000fe200048060ff */
[----:B------:R1:W-:Y:S01]  /*c6e0*/  @!P3 STG.E.U8 desc[UR18][R26.64+0x20], R31 ;  /* 0x0000201f1a00b986 */ /* 0x0003e2000c101112 */
[C---:B------:R-:W-:Y:S01]  /*c6f0*/  ISETP.LT.OR P3, PT, R35.reuse, 0x29, !P0 ;  /* 0x000000292300780c */ /* 0x040fe20004761670 */
[----:B------:R-:W-:Y:S01]  /*c700*/  FMUL R198, R198, UR20 ;  /* 0x00000014c6c67c20 */ /* 0x000fe20008400000 */
[----:B------:R-:W-:Y:S01]  /*c710*/  F2FP.SATFINITE.E5M2.F32.PACK_AB_MERGE_C R197, RZ, R197, RZ ;  /* 0x000000c5ffc5723e */ /* 0x000fe200048060ff */
[----:B------:R-:W-:Y:S01]  /*c720*/  @!P4 STG.E.U8 desc[UR18][R26.64+0x21], R207 ;  /* 0x000021cf1a00c986 */ /* 0x000fe2000c101112 */
[----:B------:R-:W-:Y:S01]  /*c730*/  ISETP.LT.OR P4, PT, R35, 0x2a, !P0 ;  /* 0x0000002a2300780c */ /* 0x000fe20004781670 */
[----:B------:R-:W-:Y:S01]  /*c740*/  FMUL R196, R196, UR20 ;  /* 0x00000014c4c47c20 */ /* 0x000fe20008400000 */
[----:B------:R-:W-:Y:S01]  /*c750*/  FMUL R195, R195, UR20 ;  /* 0x00000014c3c37c20 */ /* 0x000fe20008400000 */
        /* <DEDUP_REMOVED lines=27> */
[----:B------:R-:W-:Y:S01]  /*c910*/  FMUL R186, R186, UR20 ;  /* 0x00000014baba7c20 */ /* 0x000fe20008400000 */
        /* <DEDUP_REMOVED lines=156> */
[----:B-----5:R-:W-:Y:S01]  /*d2e0*/  FMUL R0, R0, UR20 ;  /* 0x0000001400007c20 */ /* 0x020fe20008400000 */
[----:B-1----:R-:W-:Y:S01]  /*d2f0*/  F2FP.SATFINITE.E5M2.F32.PACK_AB_MERGE_C R33, RZ, R164, RZ ;  /* 0x000000a4ff21723e */ /* 0x002fe200048060ff */
        /* <DEDUP_REMOVED lines=9> */
[----:B------:R-:W-:Y:S01]  /*d390*/  FMUL R4, R4, UR20 ;  /* 0x0000001404047c20 */ /* 0x000fe20008400000 */
[----:B------:R-:W-:Y:S01]  /*d3a0*/  @!P4 STG.E.U8 desc[UR18][R26.64+0x71], R167 ;  /* 0x000071a71a00c986 */ /* 0x000fe2000c101112 */
[----:B------:R-:W-:-:S03]  /*d3b0*/  ISETP.LT.OR P4, PT, R35, 0x7a, !P0 ;  /* 0x0000007a2300780c */ /* 0x000fc60004781670 */
[----:B------:R-:W-:Y:S01]  /*d3c0*/  @!P6 STG.E.U8 desc[UR18][R24.64+0x79], R165 ;  /* 0x000079a51800e986 */ /* 0x000fe2000c101112 */
[----:B------:R-:W-:Y:S02]  /*d3d0*/  ISETP.LT.OR P6, PT, R35, 0x82, !P1 ;  /* 0x000000822300780c */ /* 0x000fe40004fc1670 */
[----:B0-----:R-:W-:Y:S01]  /*d3e0*/  F2FP.SATFINITE.E5M2.F32.PACK_AB_MERGE_C R29, RZ, R166, RZ ;  /* 0x000000a6ff1d723e */ /* 0x001fe200048060ff */
[----:B------:R-:W3:Y:S01]  /*d3f0*/  LDL.LU R220, [R1+0x14] ;  /* 0x0000140001dc7983 */ /* 0x000ee20000300800 */
[----:B-1----:R-:W-:-:S03]  /*d400*/  F2FP.SATFINITE.E5M2.F32.PACK_AB_MERGE_C R31, RZ, R160, RZ ;  /* 0x000000a0ff1f723e */ /* 0x002fc600048060ff */
[----:B------:R0:W-:Y:S01]  /*d410*/  @!P5 STG.E.U8 desc[UR18][R24.64+0x78], R29 ;  /* 0x0000781d1800d986 */ /* 0x0001e2000c101112 */
[----:B------:R-:W-:-:S03]  /*d420*/  ISETP.LT.OR P5, PT, R35, 0x81, !P1 ;  /* 0x000000812300780c */ /* 0x000fc60004fa1670 */
[----:B------:R1:W-:Y:S01]  /*d430*/  @!P3 STG.E.U8 desc[UR18][R26.64+0x78], R33 ;  /* 0x000078211a00b986 */ /* 0x0003e2000c101112 */
[----:B------:R-:W-:-:S03]  /*d440*/  ISETP.LT.OR P3, PT, R35, 0x81, !P0 ;  /* 0x000000812300780c */ /* 0x000fc60004761670 */
        /* <DEDUP_REMOVED lines=26> */
[----:B0-----:R-:W-:Y:S02]  /*d5f0*/  F2FP.SATFINITE.E5M2.F32.PACK_AB_MERGE_C R29, RZ, R154, RZ ;  /* 0x0000009aff1d723e */ /* 0x001fe400048060ff */
[----:B-1----:R-:W-:-:S03]  /*d600*/  F2FP.SATFINITE.E5M2.F32.PACK_AB_MERGE_C R33, RZ, R20, RZ ;  /* 0x00000014ff21723e */ /* 0x002fc600048060ff */
[----:B------:R0:W-:Y:S01]  /*d610*/  @!P5 STG.E.U8 desc[UR18][R24.64+0x90], R29 ;  /* 0x0000901d1800d986 */ /* 0x0001e2000c101112 */
[----:B------:R-:W-:-:S03]  /*d620*/  ISETP.LT.OR P5, PT, R35, 0x99, !P1 ;  /* 0x000000992300780c */ /* 0x000fc60004fa1670 */
[----:B------:R-:W-:Y:S01]  /*d630*/  @!P3 STG.E.U8 desc[UR18][R26.64+0x90], R31 ;  /* 0x0000901f1a00b986 */ /* 0x000fe2000c101112 */
[----:B------:R-:W-:-:S03]  /*d640*/  ISETP.LT.OR P3, PT, R35, 0x99, !P0 ;  /* 0x000000992300780c */ /* 0x000fc60004761670 */
[----:B------:R1:W-:Y:S01]  /*d650*/  @!P4 STG.E.U8 desc[UR18][R26.64+0x91], R23 ;  /* 0x000091171a00c986 */ /* 0x0003e2000c101112 */
[----:B------:R-:W-:-:S03]  /*d660*/  ISETP.LT.OR P4, PT, R35, 0x9a, !P0 ;  /* 0x0000009a2300780c */ /* 0x000fc60004781670 */
[----:B------:R2:W-:Y:S01]  /*d670*/  @!P6 STG.E.U8 desc[UR18][R24.64+0x99], R21 ;  /* 0x000099151800e986 */ /* 0x0005e2000c101112 */
[----:B------:R-:W-:Y:S02]  /*d680*/  ISETP.LT.OR P6, PT, R35, 0xa2, !P1 ;  /* 0x000000a22300780c */ /* 0x000fe40004fc1670 */
[----:B0-----:R-:W-:-:S05]  /*d690*/  F2FP.SATFINITE.E5M2.F32.PACK_AB_MERGE_C R29, RZ, R22, RZ ;  /* 0x00000016ff1d723e */ /* 0x001fca00048060ff */
[----:B------:R-:W-:Y:S01]  /*d6a0*/  @!P5 STG.E.U8 desc[UR18][R24.64+0x98], R29 ;  /* 0x0000981d1800d986 */ /* 0x000fe2000c101112 */
[C---:B------:R-:W-:Y:S02]  /*d6b0*/  ISETP.LT.OR P5, PT, R35.reuse, 0xa1, !P1 ;  /* 0x000000a12300780c */ /* 0x040fe40004fa1670 */
[----:B-1----:R-:W-:Y:S01]  /*d6c0*/  F2FP.SATFINITE.E5M2.F32.PACK_AB_MERGE_C R23, RZ, R18, RZ ;  /* 0x00000012ff17723e */ /* 0x002fe200048060ff */
[----:B------:R-:W-:Y:S01]  /*d6d0*/  @!P3 STG.E.U8 desc[UR18][R26.64+0x98], R33 ;  /* 0x000098211a00b986 */ /* 0x000fe2000c101112 */
[C---:B------:R-:W-:Y:S02]  /*d6e0*/  ISETP.LT.OR P3, PT, R35.reuse, 0xa1, !P0 ;  /* 0x000000a12300780c */ /* 0x040fe40004761670 */
[----:B--2---:R-:W-:Y:S01]  /*d6f0*/  F2FP.SATFINITE.E5M2.F32.PACK_AB_MERGE_C R21, RZ, R16, RZ ;  /* 0x00000010ff15723e */ /* 0x004fe200048060ff */
[----:B------:R0:W-:Y:S01]  /*d700*/  @!P4 STG.E.U8 desc[UR18][R26.64+0x99], R19 ;  /* 0x000099131a00c986 */ /* 0x0001e2000c101112 */
[----:B------:R-:W-:-:S03]  /*d710*/  ISETP.LT.OR P4, PT, R35, 0xa2, !P0 ;  /* 0x000000a22300780c */ /* 0x000fc60004781670 */
[----:B------:R1:W-:Y:S01]  /*d720*/  @!P6 STG.E.U8 desc[UR18][R24.64+0xa1], R17 ;  /* 0x0000a1111800e986 */ /* 0x0003e2000c101112 */
[----:B------:R-:W-:-:S03]  /*d730*/  ISETP.LT.OR P6, PT, R35, 0xaa, !P1 ;  /* 0x000000aa2300780c */ /* 0x000fc60004fc1670 */
[----:B------:R-:W-:Y:S01]  /*d740*/  @!P5 STG.E.U8 desc[UR18][R24.64+0xa0], R23 ;  /* 0x0000a0171800d986 */ /* 0x000fe2000c101112 */
[----:B------:R-:W-:-:S03]  /*d750*/  ISETP.LT.OR P5, PT, R35, 0xa9, !P1 ;  /* 0x000000a92300780c */ /* 0x000fc60004fa1670 */
[----:B------:R-:W-:Y:S01]  /*d760*/  @!P3 STG.E.U8 desc[UR18][R26.64+0xa0], R21 ;  /* 0x0000a0151a00b986 */ /* 0x000fe2000c101112 */
[C---:B------:R-:W-:Y:S02]  /*d770*/  ISETP.LT.OR P3, PT, R35.reuse, 0xa9, !P0 ;  /* 0x000000a92300780c */ /* 0x040fe40004761670 */
[----:B0-----:R-:W-:Y:S01]  /*d780*/  F2FP.SATFINITE.E5M2.F32.PACK_AB_MERGE_C R19, RZ, R14, RZ ;  /* 0x0000000eff13723e */ /* 0x001fe200048060ff */
[----:B------:R0:W-:Y:S01]  /*d790*/  @!P4 STG.E.U8 desc[UR18][R26.64+0xa1], R15 ;  /* 0x0000a10f1a00c986 */ /* 0x0001e2000c101112 */
[C---:B------:R-:W-:Y:S02]  /*d7a0*/  ISETP.LT.OR P4, PT, R35.reuse, 0xaa, !P0 ;  /* 0x000000aa2300780c */ /* 0x040fe40004781670 */
[----:B-1----:R-:W-:Y:S01]  /*d7b0*/  F2FP.SATFINITE.E5M2.F32.PACK_AB_MERGE_C R17, RZ, R12, RZ ;  /* 0x0000000cff11723e */ /* 0x002fe200048060ff */
        /* <DEDUP_REMOVED lines=15> */
[----:B0-----:R-:W-:Y:S02]  /*d8b0*/  F2FP.SATFINITE.E5M2.F32.PACK_AB_MERGE_C R11, RZ, R6, RZ ;  /* 0x00000006ff0b723e */ /* 0x001fe400048060ff */
[C---:B------:R-:W-:Y:S01]  /*d8c0*/  ISETP.LT.OR P3, PT, R35.reuse, 0xb9, !P0 ;  /* 0x000000b92300780c */ /* 0x040fe20004761670 */
[----:B------:R0:W-:Y:S01]  /*d8d0*/  @!P4 STG.E.U8 desc[UR18][R26.64+0xb1], R7 ;  /* 0x0000b1071a00c986 */ /* 0x0001e2000c101112 */
[----:B-1----:R-:W-:Y:S02]  /*d8e0*/  F2FP.SATFINITE.E5M2.F32.PACK_AB_MERGE_C R9, RZ, R4, RZ ;  /* 0x00000004ff09723e */ /* 0x002fe400048060ff */
[----:B------:R-:W-:Y:S01]  /*d8f0*/  ISETP.LT.OR P4, PT, R35, 0xba, !P0 ;  /* 0x000000ba2300780c */ /* 0x000fe20004781670 */
[----:B------:R1:W-:Y:S04]  /*d900*/  @!P6 STG.E.U8 desc[UR18][R24.64+0xb9], R5 ;  /* 0x0000b9051800e986 */ /* 0x0003e8000c101112 */
[----:B------:R2:W-:Y:S01]  /*d910*/  @!P5 STG.E.U8 desc[UR18][R24.64+0xb8], R11 ;  /* 0x0000b80b1800d986 */ /* 0x0005e2000c101112 */
[----:B------:R-:W-:Y:S01]  /*d920*/  FMUL R4, R227, UR20 ;  /* 0x00000014e3047c20 */ /* 0x000fe20008400000 */
[----:B------:R-:W-:-:S02]  /*d930*/  ISETP.LT.OR P5, PT, R35, 0xc1, !P1 ;  /* 0x000000c12300780c */ /* 0x000fc40004fa1670 */
[----:B0-----:R-:W-:Y:S02]  /*d940*/  F2FP.SATFINITE.E5M2.F32.PACK_AB_MERGE_C R7, RZ, R3, RZ ;  /* 0x00000003ff07723e */ /* 0x001fe400048060ff */
[----:B-1----:R-:W-:Y:S01]  /*d950*/  F2FP.SATFINITE.E5M2.F32.PACK_AB_MERGE_C R5, RZ, R0, RZ ;  /* 0x00000000ff05723e */ /* 0x002fe200048060ff */
[----:B----4-:R-:W-:Y:S01]  /*d960*/  FMUL R0, R222, UR20 ;  /* 0x00000014de007c20 */ /* 0x010fe20008400000 */
[----:B------:R-:W-:Y:S01]  /*d970*/  ISETP.LT.OR P6, PT, R35, 0xc2, !P1 ;  /* 0x000000c22300780c */ /* 0x000fe20004fc1670 */
[----:B------:R-:W4:Y:S01]  /*d980*/  LDL.LU R222, [R1+0x20] ;  /* 0x0000200001de7983 */ /* 0x000f220000300800 */
[----:B--2---:R-:W-:Y:S02]  /*d990*/  F2FP.SATFINITE.E5M2.F32.PACK_AB_MERGE_C R11, RZ, R2, RZ ;  /* 0x00000002ff0b723e */ /* 0x004fe400048060ff */
[----:B------:R-:W-:Y:S01]  /*d9a0*/  F2FP.SATFINITE.E5M2.F32.PACK_AB_MERGE_C R13, RZ, R0, RZ ;  /* 0x00000000ff0d723e */ /* 0x000fe200048060ff */
[----:B---3--:R-:W-:Y:S01]  /*d9b0*/  FMUL R0, R224, UR20 ;  /* 0x00000014e0007c20 */ /* 0x008fe20008400000 */
[----:B------:R-:W-:Y:S01]  /*d9c0*/  FMUL R2, R225, UR20 ;  /* 0x00000014e1027c20 */ /* 0x000fe20008400000 */
[----:B------:R-:W2:Y:S04]  /*d9d0*/  LDL.LU R224, [R1+0x24] ;  /* 0x0000240001e07983 */ /* 0x000ea80000300800 */
[----:B------:R-:W3:Y:S01]  /*d9e0*/  LDL.LU R225, [R1+0x28] ;  /* 0x0000280001e17983 */ /* 0x000ee20000300800 */
[----:B------:R-:W-:-:S03]  /*d9f0*/  FMUL R3, R226, UR20 ;  /* 0x00000014e2037c20 */ /* 0x000fc60008400000 */
[----:B------:R-:W3:Y:S04]  /*da00*/  LDL.LU R226, [R1+0x2c] ;  /* 0x00002c0001e27983 */ /* 0x000ee80000300800 */
[----:B------:R-:W3:Y:S04]  /*da10*/  LDL.LU R227, [R1+0x30] ;  /* 0x0000300001e37983 */ /* 0x000ee80000300800 */
[----:B------:R-:W-:Y:S01]  /*da20*/  @!P3 STG.E.U8 desc[UR18][R26.64+0xb8], R9 ;  /* 0x0000b8091a00b986 */ /* 0x000fe2000c101112 */
[----:B------:R-:W-:-:S03]  /*da30*/  ISETP.LT.OR P3, PT, R35, 0xc1, !P0 ;  /* 0x000000c12300780c */ /* 0x000fc60004761670 */
[----:B------:R0:W-:Y:S01]  /*da40*/  @!P4 STG.E.U8 desc[UR18][R26.64+0xb9], R7 ;  /* 0x0000b9071a00c986 */ /* 0x0001e2000c101112 */
[----:B------:R-:W-:-:S03]  /*da50*/  ISETP.LT.OR P4, PT, R35, 0xc2, !P0 ;  /* 0x000000c22300780c */ /* 0x000fc60004781670 */
[----:B------:R-:W-:Y:S01]  /*da60*/  @!P5 STG.E.U8 desc[UR18][R24.64+0xc0], R11 ;  /* 0x0000c00b1800d986 */ /* 0x000fe2000c101112 */
[----:B------:R-:W-:-:S03]  /*da70*/  ISETP.LT.OR P5, PT, R35, 0xc9, !P1 ;  /* 0x000000c92300780c */ /* 0x000fc60004fa1670 */
[----:B------:R1:W-:Y:S01]  /*da80*/  @!P6 STG.E.U8 desc[UR18][R24.64+0xc1], R5 ;  /* 0x0000c1051800e986 */ /* 0x0003e2000c101112 */
[----:B0-----:R-:W-:-:S03]  /*da90*/  F2FP.SATFINITE.E5M2.F32.PACK_AB_MERGE_C R7, RZ, R0, RZ ;  /* 0x00000000ff07723e */ /* 0x001fc600048060ff */
[----:B------:R-:W-:Y:S01]  /*daa0*/  @!P3 STG.E.U8 desc[UR18][R26.64+0xc0], R13 ;  /* 0x0000c00d1a00b986 */ /* 0x000fe2000c101112 */
[C---:B------:R-:W-:Y:S02]  /*dab0*/  ISETP.LT.OR P6, PT, R35.reuse, 0xca, !P1 ;  /* 0x000000ca2300780c */ /* 0x040fe40004fc1670 */
[----:B-1----:R-:W-:Y:S01]  /*dac0*/  F2FP.SATFINITE.E5M2.F32.PACK_AB_MERGE_C R5, RZ, R2, RZ ;  /* 0x00000002ff05723e */ /* 0x002fe200048060ff */
[----:B------:R0:W-:Y:S01]  /*dad0*/  @!P4 STG.E.U8 desc[UR18][R26.64+0xc1], R7 ;  /* 0x0000c1071a00c986 */ /* 0x0001e2000c101112 */
[C---:B------:R-:W-:Y:S02]  /*dae0*/  ISETP.LT.OR P3, PT, R35.reuse, 0xc9, !P0 ;  /* 0x000000c92300780c */ /* 0x040fe40004761670 */
[C---:B------:R-:W-:Y:S01]  /*daf0*/  ISETP.LT.OR P4, PT, R35.reuse, 0xca, !P0 ;  /* 0x000000ca2300780c */ /* 0x040fe20004781670 */
[----:B------:R1:W-:Y:S01]  /*db00*/  @!P5 STG.E.U8 desc[UR18][R24.64+0xc8], R5 ;  /* 0x0000c8051800d986 */ /* 0x0003e2000c101112 */
[----:B------:R-:W-:Y:S02]  /*db10*/  ISETP.LT.OR P5, PT, R35, 0xd1, !P1 ;  /* 0x000000d12300780c */ /* 0x000fe40004fa1670 */
[----:B------:R-:W-:-:S02]  /*db20*/  F2FP.SATFINITE.E5M2.F32.PACK_AB_MERGE_C R9, RZ, R3, RZ ;  /* 0x00000003ff09723e */ /* 0x000fc400048060ff */
[----:B------:R-:W-:-:S03]  /*db30*/  F2FP.SATFINITE.E5M2.F32.PACK_AB_MERGE_C R11, RZ, R4, RZ ;  /* 0x00000004ff0b723e */ /* 0x000fc600048060ff */
[----:B------:R1:W-:Y:S04]  /*db40*/  @!P6 STG.E.U8 desc[UR18][R24.64+0xc9], R9 ;  /* 0x0000c9091800e986 */ /* 0x0003e8000c101112 */
[----:B------:R-:W-:Y:S01]  /*db50*/  @!P3 STG.E.U8 desc[UR18][R26.64+0xc8], R11 ;  /* 0x0000c80b1a00b986 */ /* 0x000fe2000c101112 */
[----:B------:R-:W-:-:S03]  /*db60*/  FMUL R0, R220, UR20 ;  /* 0x00000014dc007c20 */ /* 0x000fc60008400000 */
[----:B------:R-:W3:Y:S02]  /*db70*/  LDL.LU R220, [R1+0x34] ;  /* 0x0000340001dc7983 */ /* 0x000ee40000300800 */
[----:B0-----:R-:W-:Y:S01]  /*db80*/  F2FP.SATFINITE.E5M2.F32.PACK_AB_MERGE_C R7, RZ, R0, RZ ;  /* 0x00000000ff07723e */ /* 0x001fe200048060ff */
[----:B------:R-:W-:Y:S02]  /*db90*/  FMUL R2, R221, UR20 ;  /* 0x00000014dd027c20 */ /* 0x000fe40008400000 */
[----:B------:R-:W3:Y:S03]  /*dba0*/  LDL.LU R221, [R1+0x38] ;  /* 0x0000380001dd7983 */ /* 0x000ee60000300800 */
[----:B-1----:R-:W-:Y:S01]  /*dbb0*/  F2FP.SATFINITE.E5M2.F32.PACK_AB_MERGE_C R5, RZ, R2, RZ ;  /* 0x00000002ff05723e */ /* 0x002fe200048060ff */
[----:B------:R-:W-:Y:S04]  /*dbc0*/  @!P4 STG.E.U8 desc[UR18][R26.64+0xc9], R7 ;  /* 0x0000c9071a00c986 */ /* 0x000fe8000c101112 */
[----:B------:R0:W-:Y:S01]  /*dbd0*/  @!P5 STG.E.U8 desc[UR18][R24.64+0xd0], R5 ;  /* 0x0000d0051800d986 */ /* 0x0001e2000c101112 */
[----:B------:R-:W-:-:S03]  /*dbe0*/  FMUL R3, R223, UR20 ;  /* 0x00000014df037c20 */ /* 0x000fc60008400000 */
[----:B------:R-:W3:Y:S02]  /*dbf0*/  LDL.LU R223, [R1+0x3c] ;  /* 0x00003c0001df7983 */ /* 0x000ee40000300800 */
[----:B------:R-:W-:Y:S01]  /*dc00*/  F2FP.SATFINITE.E5M2.F32.PACK_AB_MERGE_C R9, RZ, R3, RZ ;  /* 0x00000003ff09723e */ /* 0x000fe200048060ff */
[----:B----4-:R-:W-:Y:S02]  /*dc10*/  FMUL R0, R222, UR20 ;  /* 0x00000014de007c20 */ /* 0x010fe40008400000 */
[----:B------:R-:W4:Y:S03]  /*dc20*/  LDL.LU R222, [R1+0x40] ;  /* 0x0000400001de7983 */ /* 0x000f260000300800 */
[----:B------:R-:W-:Y:S01]  /*dc30*/  F2FP.SATFINITE.E5M2.F32.PACK_AB_MERGE_C R13, RZ, R0, RZ ;  /* 0x00000000ff0d723e */ /* 0x000fe200048060ff */
[----:B--2---:R-:W-:Y:S02]  /*dc40*/  FMUL R2, R224, UR20 ;  /* 0x00000014e0027c20 */ /* 0x004fe40008400000 */
[----:B------:R-:W2:Y:S01]  /*dc50*/  LDL.LU R224, [R1+0x44] ;  /* 0x0000440001e07983 */ /* 0x000ea20000300800 */
[----:B---3--:R-:W-:-:S03]  /*dc60*/  FMUL R0, R225, UR20 ;  /* 0x00000014e1007c20 */ /* 0x008fc60008400000 */
[----:B------:R-:W3:Y:S01]  /*dc70*/  LDL.LU R225, [R1+0x48] ;  /* 0x0000480001e17983 */ /* 0x000ee20000300800 */
[----:B------:R-:W-:Y:S01]  /*dc80*/  FMUL R3, R226, UR20 ;  /* 0x00000014e2037c20 */ /* 0x000fe20008400000 */
[----:B0-----:R-:W-:Y:S02]  /*dc90*/  F2FP.SATFINITE.E5M2.F32.PACK_AB_MERGE_C R5, RZ, R0, RZ ;  /* 0x00000000ff05723e */ /* 0x001fe400048060ff */
[----:B------:R-:W3:Y:S01]  /*dca0*/  LDL.LU R226, [R1+0x4c] ;  /* 0x00004c0001e27983 */ /* 0x000ee20000300800 */
[----:B------:R-:W-:-:S03]  /*dcb0*/  FMUL R0, R227, UR20 ;  /* 0x00000014e3007c20 */ /* 0x000fc60008400000 */
[----:B------:R-:W3:Y:S01]  /*dcc0*/  LDL.LU R227, [R1+0x50] ;  /* 0x0000500001e37983 */ /* 0x000ee20000300800 */
[C---:B------:R-:W-:Y:S02]  /*dcd0*/  ISETP.LT.OR P6, PT, R35.reuse, 0xd2, !P1 ;  /* 0x000000d22300780c */ /* 0x040fe40004fc1670 */
[C---:B------:R-:W-:Y:S01]  /*dce0*/  ISETP.LT.OR P4, PT, R35.reuse, 0xd2, !P0 ;  /* 0x000000d22300780c */ /* 0x040fe20004781670 */
[----:B------:R-:W3:Y:S01]  /*dcf0*/  LDL.LU R218, [R1+0x54] ;  /* 0x0000540001da7983 */ /* 0x000ee20000300800 */
[C---:B------:R-:W-:Y:S02]  /*dd00*/  ISETP.LT.OR P3, PT, R35.reuse, 0xd1, !P0 ;  /* 0x000000d12300780c */ /* 0x040fe40004761670 */
[----:B------:R-:W-:Y:S02]  /*dd10*/  ISETP.LT.OR P5, PT, R35, 0xd9, !P1 ;  /* 0x000000d92300780c */ /* 0x000fe40004fa1670 */
[----:B------:R-:W-:Y:S02]  /*dd20*/  F2FP.SATFINITE.E5M2.F32.PACK_AB_MERGE_C R7, RZ, R2, RZ ;  /* 0x00000002ff07723e */ /* 0x000fe400048060ff */
[----:B------:R-:W-:-:S03]  /*dd30*/  F2FP.SATFINITE.E5M2.F32.PACK_AB_MERGE_C R11, RZ, R0, RZ ;  /* 0x00000000ff0b723e */ /* 0x000fc600048060ff */
[----:B------:R0:W-:Y:S01]  /*dd40*/  @!P6 STG.E.U8 desc[UR18][R24.64+0xd1], R9 ;  /* 0x0000d1091800e986 */ /* 0x0001e2000c101112 */
[----:B------:R-:W-:-:S03]  /*dd50*/  ISETP.LT.OR P6, PT, R35, 0xda, !P1 ;  /* 0x000000da2300780c */ /* 0x000fc60004fc1670 */
[----:B------:R-:W-:Y:S01]  /*dd60*/  @!P4 STG.E.U8 desc[UR18][R26.64+0xd1], R7 ;  /* 0x0000d1071a00c986 */ /* 0x000fe2000c101112 */
[----:B------:R-:W-:-:S03]  /*dd70*/  ISETP.LT.OR P4, PT, R35, 0xda, !P0 ;  /* 0x000000da2300780c */ /* 0x000fc60004781670 */
[----:B------:R-:W-:Y:S01]  /*dd80*/  @!P3 STG.E.U8 desc[UR18][R26.64+0xd0], R13 ;  /* 0x0000d00d1a00b986 */ /* 0x000fe2000c101112 */
[----:B0-----:R-:W-:-:S03]  /*dd90*/  F2FP.SATFINITE.E5M2.F32.PACK_AB_MERGE_C R9, RZ, R3, RZ ;  /* 0x00000003ff09723e */ /* 0x001fc600048060ff */
[----:B------:R0:W-:Y:S04]  /*dda0*/  @!P5 STG.E.U8 desc[UR18][R24.64+0xd8], R5 ;  /* 0x0000d8051800d986 */ /* 0x0001e8000c101112 */
[----:B------:R1:W-:Y:S01]  /*ddb0*/  @!P6 STG.E.U8 desc[UR18][R24.64+0xd9], R9 ;  /* 0x0000d9091800e986 */ /* 0x0003e2000c101112 */
[----:B------:R-:W-:-:S03]  /*ddc0*/  FMUL R0, R220, UR20 ;  /* 0x00000014dc007c20 */ /* 0x000fc60008400000 */
[----:B------:R-:W3:Y:S02]  /*ddd0*/  LDL.LU R220, [R1+0x58] ;  /* 0x0000580001dc7983 */ /* 0x000ee40000300800 */
[----:B0-----:R-:W-:Y:S01]  /*dde0*/  F2FP.SATFINITE.E5M2.F32.PACK_AB_MERGE_C R5, RZ, R0, RZ ;  /* 0x00000000ff05723e */ /* 0x001fe200048060ff */
[----:B------:R-:W-:Y:S02]  /*ddf0*/  FMUL R2, R221, UR20 ;  /* 0x00000014dd027c20 */ /* 0x000fe40008400000 */
[----:B------:R-:W3:Y:S03]  /*de00*/  LDL.LU R221, [R1+0x5c] ;  /* 0x00005c0001dd7983 */ /* 0x000ee60000300800 */
[----:B------:R-:W-:Y:S01]  /*de10*/  F2FP.SATFINITE.E5M2.F32.PACK_AB_MERGE_C R7, RZ, R2, RZ ;  /* 0x00000002ff07723e */ /* 0x000fe200048060ff */
[----:B------:R0:W-:Y:S01]  /*de20*/  @!P4 STG.E.U8 desc[UR18][R26.64+0xd9], R5 ;  /* 0x0000d9051a00c986 */ /* 0x0001e2000c101112 */
[----:B------:R-:W-:-:S03]  /*de30*/  FMUL R3, R223, UR20 ;  /* 0x00000014df037c20 */ /* 0x000fc60008400000 */
[----:B------:R-:W3:Y:S02]  /*de40*/  LDL.LU R223, [R1+0x60] ;  /* 0x0000600001df7983 */ /* 0x000ee40000300800 */
[----:B-1----:R-:W-:Y:S01]  /*de50*/  F2FP.SATFINITE.E5M2.F32.PACK_AB_MERGE_C R9, RZ, R3, RZ ;  /* 0x00000003ff09723e */ /* 0x002fe200048060ff */
[----:B----4-:R-:W-:Y:S02]  /*de60*/  FMUL R4, R222, UR20 ;  /* 0x00000014de047c20 */ /* 0x010fe40008400000 */
[----:B------:R-:W4:Y:S01]  /*de70*/  LDL.LU R222, [R1+0x64] ;  /* 0x0000640001de7983 */ /* 0x000f220000300800 */
[----:B--2---:R-:W-:-:S03]  /*de80*/  FMUL R0, R224, UR20 ;  /* 0x00000014e0007c20 */ /* 0x004fc60008400000 */
[----:B------:R-:W2:Y:S01]  /*de90*/  LDL.LU R224, [R1+0x68] ;  /* 0x0000680001e07983 */ /* 0x000ea20000300800 */
[----:B---3--:R-:W-:Y:S01]  /*dea0*/  FMUL R2, R225, UR20 ;  /* 0x00000014e1027c20 */ /* 0x008fe20008400000 */
[----:B0-----:R-:W-:Y:S02]  /*deb0*/  F2FP.SATFINITE.E5M2.F32.PACK_AB_MERGE_C R5, RZ, R0, RZ ;  /* 0x00000000ff05723e */ /* 0x001fe400048060ff */
[----:B------:R-:W3:Y:S01]  /*dec0*/  LDL.LU R225, [R1+0x6c] ;  /* 0x00006c0001e17983 */ /* 0x000ee20000300800 */
[----:B------:R-:W-:-:S03]  /*ded0*/  FMUL R3, R226, UR20 ;  /* 0x00000014e2037c20 */ /* 0x000fc60008400000 */
[----:B------:R-:W3:Y:S01]  /*dee0*/  LDL.LU R226, [R1+0x70] ;  /* 0x0000700001e27983 */ /* 0x000ee20000300800 */
[----:B------:R-:W-:-:S03]  /*def0*/  FMUL R0, R227, UR20 ;  /* 0x00000014e3007c20 */ /* 0x000fc60008400000 */
[----:B------:R-:W3:Y:S01]  /*df00*/  LDL.LU R227, [R1+0x74] ;  /* 0x0000740001e37983 */ /* 0x000ee20000300800 */
[C---:B------:R-:W-:Y:S02]  /*df10*/  ISETP.LT.OR P3, PT, R35.reuse, 0xd9, !P0 ;  /* 0x000000d92300780c */ /* 0x040fe40004761670 */
[C---:B------:R-:W-:Y:S02]  /*df20*/  ISETP.LT.OR P5, PT, R35.reuse, 0xe1, !P1 ;  /* 0x000000e12300780c */ /* 0x040fe40004fa1670 */
[C---:B------:R-:W-:Y:S02]  /*df30*/  ISETP.LT.OR P6, PT, R35.reuse, 0xe2, !P1 ;  /* 0x000000e22300780c */ /* 0x040fe40004fc1670 */
[----:B------:R-:W-:-:S07]  /*df40*/  ISETP.LT.OR P4, PT, R35, 0xe2, !P0 ;  /* 0x000000e22300780c */ /* 0x000fce0004781670 */
[----:B------:R-:W-:Y:S01]  /*df50*/  @!P3 STG.E.U8 desc[UR18][R26.64+0xd8], R11 ;  /* 0x0000d80b1a00b986 */ /* 0x000fe2000c101112 */
[----:B------:R-:W-:-:S03]  /*df60*/  ISETP.LT.OR P3, PT, R35, 0xe1, !P0 ;  /* 0x000000e12300780c */ /* 0x000fc60004761670 */
[----:B------:R0:W-:Y:S01]  /*df70*/  @!P5 STG.E.U8 desc[UR18][R24.64+0xe0], R7 ;  /* 0x0000e0071800d986 */ /* 0x0001e2000c101112 */
[----:B------:R-:W-:-:S03]  /*df80*/  ISETP.LT.OR P5, PT, R35, 0xe9, !P1 ;  /* 0x000000e92300780c */ /* 0x000fc60004fa1670 */
[----:B------:R1:W-:Y:S01]  /*df90*/  @!P6 STG.E.U8 desc[UR18][R24.64+0xe1], R9 ;  /* 0x0000e1091800e986 */ /* 0x0003e2000c101112 */
[----:B------:R-:W-:Y:S02]  /*dfa0*/  ISETP.LT.OR P6, PT, R35, 0xea, !P1 ;  /* 0x000000ea2300780c */ /* 0x000fe40004fc1670 */
[----:B------:R-:W-:Y:S01]  /*dfb0*/  F2FP.SATFINITE.E5M2.F32.PACK_AB_MERGE_C R13, RZ, R4, RZ ;  /* 0x00000004ff0d723e */ /* 0x000fe200048060ff */
[----:B------:R1:W-:Y:S01]  /*dfc0*/  @!P4 STG.E.U8 desc[UR18][R26.64+0xe1], R5 ;  /* 0x0000e1051a00c986 */ /* 0x0003e2000c101112 */
[----:B0-----:R-:W-:-:S03]  /*dfd0*/  F2FP.SATFINITE.E5M2.F32.PACK_AB_MERGE_C R7, RZ, R2, RZ ;  /* 0x00000002ff07723e */ /* 0x001fc600048060ff */
[----:B------:R-:W-:Y:S01]  /*dfe0*/  @!P3 STG.E.U8 desc[UR18][R26.64+0xe0], R13 ;  /* 0x0000e00d1a00b986 */ /* 0x000fe2000c101112 */
[----:B-1----:R-:W-:-:S03]  /*dff0*/  F2FP.SATFINITE.E5M2.F32.PACK_AB_MERGE_C R9, RZ, R3, RZ ;  /* 0x00000003ff09723e */ /* 0x002fc600048060ff */
[----:B------:R0:W-:Y:S01]  /*e000*/  @!P5 STG.E.U8 desc[UR18][R24.64+0xe8], R7 ;  /* 0x0000e8071800d986 */ /* 0x0001e2000c101112 */
[C---:B------:R-:W-:Y:S02]  /*e010*/  ISETP.LT.OR P3, PT, R35.reuse, 0xe9, !P0 ;  /* 0x000000e92300780c */ /* 0x040fe40004761670 */
[C---:B------:R-:W-:Y:S01]  /*e020*/  ISETP.LT.OR P4, PT, R35.reuse, 0xea, !P0 ;  /* 0x000000ea2300780c */ /* 0x040fe20004781670 */
[----:B------:R1:W-:Y:S01]  /*e030*/  @!P6 STG.E.U8 desc[UR18][R24.64+0xe9], R9 ;  /* 0x0000e9091800e986 */ /* 0x0003e2000c101112 */
[C---:B------:R-:W-:Y:S01]  /*e040*/  ISETP.LT.OR P5, PT, R35.reuse, 0xf1, !P1 ;  /* 0x000000f12300780c */ /* 0x040fe20004fa1670 */
[----:B------:R-:W-:Y:S01]  /*e050*/  FMUL R2, R218, UR20 ;  /* 0x00000014da027c20 */ /* 0x000fe20008400000 */
[----:B------:R-:W-:Y:S02]  /*e060*/  ISETP.LT.OR P6, PT, R35, 0xf2, !P1 ;  /* 0x000000f22300780c */ /* 0x000fe40004fc1670 */
[----:B------:R-:W-:Y:S02]  /*e070*/  F2FP.SATFINITE.E5M2.F32.PACK_AB_MERGE_C R11, RZ, R0, RZ ;  /* 0x00000000ff0b723e */ /* 0x000fe400048060ff */
[----:B------:R-:W-:-:S03]  /*e080*/  F2FP.SATFINITE.E5M2.F32.PACK_AB_MERGE_C R5, RZ, R2, RZ ;  /* 0x00000002ff05723e */ /* 0x000fc600048060ff */
[----:B------:R-:W-:Y:S01]  /*e090*/  @!P3 STG.E.U8 desc[UR18][R26.64+0xe8], R11 ;  /* 0x0000e80b1a00b986 */ /* 0x000fe2000c101112 */
[----:B------:R-:W-:-:S03]  /*e0a0*/  ISETP.LT.OR P3, PT, R35, 0xf1, !P0 ;  /* 0x000000f12300780c */ /* 0x000fc60004761670 */
[----:B------:R-:W-:Y:S01]  /*e0b0*/  @!P4 STG.E.U8 desc[UR18][R26.64+0xe9], R5 ;  /* 0x0000e9051a00c986 */ /* 0x000fe2000c101112 */
[C---:B------:R-:W-:Y:S02]  /*e0c0*/  ISETP.LT.OR P4, PT, R35.reuse, 0xf9, !P1 ;  /* 0x000000f92300780c */ /* 0x040fe40004f81670 */
[----:B------:R-:W-:Y:S01]  /*e0d0*/  ISETP.LT.OR P1, PT, R35, 0xfa, !P1 ;  /* 0x000000fa2300780c */ /* 0x000fe20004f21670 */
[----:B------:R-:W-:-:S05]  /*e0e0*/  FMUL R0, R220, UR20 ;  /* 0x00000014dc007c20 */ /* 0x000fca0008400000 */
[----:B0-----:R-:W-:-:S05]  /*e0f0*/  F2FP.SATFINITE.E5M2.F32.PACK_AB_MERGE_C R7, RZ, R0, RZ ;  /* 0x00000000ff07723e */ /* 0x001fca00048060ff */
[----:B------:R0:W-:Y:S01]  /*e100*/  @!P5 STG.E.U8 desc[UR18][R24.64+0xf0], R7 ;  /* 0x0000f0071800d986 */ /* 0x0001e2000c101112 */
[----:B------:R-:W-:-:S05]  /*e110*/  FMUL R3, R221, UR20 ;  /* 0x00000014dd037c20 */ /* 0x000fca0008400000 */
[----:B-1----:R-:W-:Y:S02]  /*e120*/  F2FP.SATFINITE.E5M2.F32.PACK_AB_MERGE_C R9, RZ, R3, RZ ;  /* 0x00000003ff09723e */ /* 0x002fe400048060ff */
[----:B------:R-:W-:-:S03]  /*e130*/  ISETP.LT.OR P5, PT, R35, 0xf2, !P0 ;  /* 0x000000f22300780c */ /* 0x000fc600047a1670 */
[----:B------:R1:W-:Y:S01]  /*e140*/  @!P6 STG.E.U8 desc[UR18][R24.64+0xf1], R9 ;  /* 0x0000f1091800e986 */ /* 0x0003e2000c101112 */
[C---:B------:R-:W-:Y:S02]  /*e150*/  ISETP.LT.OR P6, PT, R35.reuse, 0xf9, !P0 ;  /* 0x000000f92300780c */ /* 0x040fe400047c1670 */
[----:B------:R-:W-:Y:S01]  /*e160*/  ISETP.LT.OR P0, PT, R35, 0xfa, !P0 ;  /* 0x000000fa2300780c */ /* 0x000fe20004701670 */
[----:B------:R-:W-:-:S05]  /*e170*/  FMUL R0, R223, UR20 ;  /* 0x00000014df007c20 */ /* 0x000fca0008400000 */
[----:B------:R-:W-:-:S05]  /*e180*/  F2FP.SATFINITE.E5M2.F32.PACK_AB_MERGE_C R13, RZ, R0, RZ ;  /* 0x00000000ff0d723e */ /* 0x000fca00048060ff */
[----:B------:R0:W-:Y:S01]  /*e190*/  @!P3 STG.E.U8 desc[UR18][R26.64+0xf0], R13 ;  /* 0x0000f00d1a00b986 */ /* 0x0001e2000c101112 */
[----:B----4-:R-:W-:Y:S01]  /*e1a0*/  FMUL R0, R222, UR20 ;  /* 0x00000014de007c20 */ /* 0x010fe20008400000 */
[----:B--2---:R-:W-:Y:S01]  /*e1b0*/  FMUL R2, R224, UR20 ;  /* 0x00000014e0027c20 */ /* 0x004fe20008400000 */
[----:B---3--:R-:W-:-:S03]  /*e1c0*/  FMUL R3, R225, UR20 ;  /* 0x00000014e1037c20 */ /* 0x008fc60008400000 */
[----:B0-----:R-:W-:Y:S01]  /*e1d0*/  F2FP.SATFINITE.E5M2.F32.PACK_AB_MERGE_C R7, RZ, R0, RZ ;  /* 0x00000000ff07723e */ /* 0x001fe200048060ff */
[----:B------:R-:W-:Y:S01]  /*e1e0*/  FMUL R4, R226, UR20 ;  /* 0x00000014e2047c20 */ /* 0x000fe20008400000 */
[----:B------:R-:W-:Y:S01]  /*e1f0*/  FMUL R5, R227, UR20 ;  /* 0x00000014e3057c20 */ /* 0x000fe20008400000 */
[----:B-1----:R-:W-:Y:S02]  /*e200*/  F2FP.SATFINITE.E5M2.F32.PACK_AB_MERGE_C R9, RZ, R2, RZ ;  /* 0x00000002ff09723e */ /* 0x002fe400048060ff */
[----:B------:R-:W-:Y:S02]  /*e210*/  F2FP.SATFINITE.E5M2.F32.PACK_AB_MERGE_C R3, RZ, R3, RZ ;  /* 0x00000003ff03723e */ /* 0x000fe400048060ff */
[----:B------:R-:W-:Y:S02]  /*e220*/  F2FP.SATFINITE.E5M2.F32.PACK_AB_MERGE_C R11, RZ, R4, RZ ;  /* 0x00000004ff0b723e */ /* 0x000fe400048060ff */
[----:B------:R-:W-:Y:S01]  /*e230*/  F2FP.SATFINITE.E5M2.F32.PACK_AB_MERGE_C R5, RZ, R5, RZ ;  /* 0x00000005ff05723e */ /* 0x000fe200048060ff */
[----:B------:R0:W-:Y:S04]  /*e240*/  @!P5 STG.E.U8 desc[UR18][R26.64+0xf1], R7 ;  /* 0x0000f1071a00d986 */ /* 0x0001e8000c101112 */
[----:B------:R0:W-:Y:S04]  /*e250*/  @!P4 STG.E.U8 desc[UR18][R24.64+0xf8], R9 ;  /* 0x0000f8091800c986 */ /* 0x0001e8000c101112 */
[----:B------:R0:W-:Y:S04]  /*e260*/  @!P1 STG.E.U8 desc[UR18][R24.64+0xf9], R3 ;  /* 0x0000f90318009986 */ /* 0x0001e8000c101112 */
[----:B------:R0:W-:Y:S04]  /*e270*/  @!P6 STG.E.U8 desc[UR18][R26.64+0xf8], R11 ;  /* 0x0000f80b1a00e986 */ /* 0x0001e8000c101112 */
[----:B------:R0:W-:Y:S02]  /*e280*/  @!P0 STG.E.U8 desc[UR18][R26.64+0xf9], R5 ;  /* 0x0000f9051a008986 */ /* 0x0001e4000c101112 */
.L_x_290:
[----:B------:R-:W-:Y:S05]  /*e290*/  BSYNC B0 ;  /* 0x0000000000007941 */ /* 0x000fea0003800000 */
.L_x_32:
[----:B0-----:R-:W2:Y:S04]  /*e2a0*/  LDL.LU R3, [R1+0x78] ;  /* 0x0000780001037983 */ /* 0x001ea80000300800 */
[----:B-----5:R-:W2:Y:S01]  /*e2b0*/  LDL.LU R2, [R1+0x7c] ;  /* 0x00007c0001027983 */ /* 0x020ea20000300800 */
[----:B------:R-:W-:Y:S01]  /*e2c0*/  ULDC UR6, c[0x0][0xc] ;  /* 0x0000030000067ab9 */ /* 0x000fe20000000800 */
[----:B------:R-:W-:Y:S01]  /*e2d0*/  ULDC UR7, c[0x0][0x10] ;  /* 0x0000040000077ab9 */ /* 0x000fe20000000800 */
[----:B------:R-:W2:Y:S01]  /*e2e0*/  LDC R5, c[0x0][0x14] ;  /* 0x00000500ff057b82 */ /* 0x000ea20000000800 */
[----:B------:R-:W-:Y:S01]  /*e2f0*/  UIMAD.WIDE.U32 UR6, UR6, UR7, URZ ;  /* 0x00000007060672a5 */ /* 0x000fe2000f8e003f */
[----:B------:R-:W-:Y:S01]  /*e300*/  PRMT R0, RZ, 0x7610, R0 ;  /* 0x00007610ff007816 */ /* 0x000fe20000000000 */
[----:B------:R-:W-:-:S04]  /*e310*/  UMOV UR22, 0xffffffff ;  /* 0xffffffff00167882 */ /* 0x000fc80000000000 */
[----:B--2---:R-:W-:-:S04]  /*e320*/  IMAD.WIDE.U32 R2, R5, UR6, R2 ;  /* 0x0000000605027c25 */ /* 0x004fc8000f8e0002 */
[----:B------:R-:W-:Y:S01]  /*e330*/  IMAD R5, R5, UR7, RZ ;  /* 0x0000000705057c24 */ /* 0x000fe2000f8e02ff */
[----:B------:R-:W-:Y:S01]  /*e340*/  ULDC.64 UR6, c[0x0][0x650] ;  /* 0x0001940000067ab9 */ /* 0x000fe20000000a00 */
[----:B------:R-:W-:Y:S01]  /*e350*/  IMAD.MOV.U32 R19, RZ, RZ, R2 ;  /* 0x000000ffff137224 */ /* 0x000fe200078e0002 */
[----:B------:R-:W-:Y:S01]  /*e360*/  ISETP.GE.U32.AND P0, PT, R2, UR6, PT ;  /* 0x0000000602007c0c */ /* 0x000fe2000bf06070 */
[----:B------:R-:W-:Y:S02]  /*e370*/  IMAD.IADD R22, R3, 0x1, R5 ;  /* 0x0000000103167824 */ /* 0x000fe400078e0205 */
[----:B------:R-:W-:-:S03]  /*e380*/  IMAD.MOV.U32 R2, RZ, RZ, -0x1 ;  /* 0xffffffffff027424 */ /* 0x000fc600078e00ff */
[----:B------:R0:W-:Y:S01]  /*e390*/  STL [R1+0x78], R22 ;  /* 0x0000781601007387 */ /* 0x0001e20000100800 */
[----:B------:R-:W-:-:S03]  /*e3a0*/  ISETP.GE.U32.AND.EX P0, PT, R22, UR7, PT, P0 ;  /* 0x0000000716007c0c */ /* 0x000fc6000bf06100 */
[----:B------:R0:W-:Y:S04]  /*e3b0*/  STL [R1+0x7c], R19 ;  /* 0x00007c1301007387 */ /* 0x0001e80000100800 */
[----:B------:R0:W-:Y:S06]  /*e3c0*/  STL [R1+0x80], R2 ;  /* 0x0000800201007387 */ /* 0x0001ec0000100800 */
[----:B------:R-:W-:Y:S05]  /*e3d0*/  @P0 BRA `(.L_x_291) ;  /* 0x00000004006c0947 */ /* 0x000fea0003800000 */
[----:B------:R-:W2:Y:S01]  /*e3e0*/  S2R R14, SR_CTAID.X ;  /* 0x00000000000e7919 */ /* 0x000ea20000002500 */
[----:B------:R-:W5:Y:S01]  /*e3f0*/  LDC.64 R8, c[0x0][0x628] ;  /* 0x00018a00ff087b82 */ /* 0x000f620000000a00 */
[----:B------:R-:W-:Y:S01]  /*e400*/  ULDC UR6, c[0x0][0x150] ;  /* 0x0000540000067ab9 */ /* 0x000fe20000000800 */
[----:B------:R-:W-:Y:S01]  /*e410*/  IMAD.MOV.U32 R6, RZ, RZ, R19 ;  /* 0x000000ffff067224 */ /* 0x000fe200078e0013 */
[----:B------:R-:W0:Y:S01]  /*e420*/  S2R R16, SR_CTAID.Y ;  /* 0x0000000000107919 */ /* 0x000e220000002600 */
[----:B------:R-:W-:-:S04]  /*e430*/  IMAD.MOV.U32 R7, RZ, RZ, R22 ;  /* 0x000000ffff077224 */ /* 0x000fc800078e0016 */
[----:B------:R-:W0:Y:S08]  /*e440*/  LDC R17, c[0x0][0x144] ;  /* 0x00005100ff117b82 */ /* 0x000e300000000800 */
[----:B------:R-:W0:Y:S08]  /*e450*/  LDC R10, c[0x0][0x630] ;  /* 0x00018c00ff0a7b82 */ /* 0x000e300000000800 */
[----:B------:R-:W0:Y:S01]  /*e460*/  LDC.64 R12, c[0x0][0x620] ;  /* 0x00018800ff0c7b82 */ /* 0x000e220000000a00 */
[----:B-----5:R-:W-:-:S04]  /*e470*/  ISETP.NE.U32.AND P0, PT, R8, RZ, PT ;  /* 0x000000ff0800720c */ /* 0x020fc80003f05070 */
[----:B------:R-:W-:Y:S02]  /*e480*/  ISETP.NE.AND.EX P0, PT, R9, RZ, PT, P0 ;  /* 0x000000ff0900720c */ /* 0x000fe40003f05300 */
[----:B--2---:R-:W-:-:S05]  /*e490*/  I2FP.F32.U32 R0, R14 ;  /* 0x0000000e00007245 */ /* 0x004fca0000201000 */
[----:B------:R-:W-:-:S04]  /*e4a0*/  FMUL R0, R0, UR6 ;  /* 0x0000000600007c20 */ /* 0x000fc80008400000 */
[----:B------:R2:W0:Y:S02]  /*e4b0*/  F2I.U32.TRUNC.NTZ R15, R0 ;  /* 0x00000000000f7305 */ /* 0x000424000020f000 */
[----:B------:R-:W-:Y:S05]  /*e4c0*/  @!P0 BRA `(.L_x_292) ;  /* 0x0000000000288947 */ /* 0x000fea0003800000 */
[----:B--2---:R-:W2:Y:S02]  /*e4d0*/  LDC R0, c[0x0][0x634] ;  /* 0x00018d00ff007b82 */ /* 0x004ea40000000800 */
[----:B--2---:R-:W-:-:S05]  /*e4e0*/  IADD3 R7, P0, R19, R0, RZ ;  /* 0x0000000013077210 */ /* 0x004fca0007f1e0ff */
[----:B------:R-:W-:-:S04]  /*e4f0*/  IMAD.X R11, RZ, RZ, R22, P0 ;  /* 0x000000ffff0b7224 */ /* 0x000fc800000e0616 */
[----:B0-----:R-:W-:-:S04]  /*e500*/  IMAD.WIDE.U32 R2, R11, R8, RZ ;  /* 0x000000080b027225 */ /* 0x001fc800078e00ff */
[----:B------:R-:W-:-:S04]  /*e510*/  IMAD.WIDE.U32 R4, P0, R7, R9, R2 ;  /* 0x0000000907047225 */ /* 0x000fc80007800002 */
[----:B------:R-:W-:-:S04]  /*e520*/  IMAD.WIDE.U32 R2, R7, R8, RZ ;  /* 0x0000000807027225 */ /* 0x000fc800078e00ff */
[----:B------:R-:W-:Y:S01]  /*e530*/  IMAD.X R7, RZ, RZ, RZ, P0 ;  /* 0x000000ffff077224 */ /* 0x000fe200000e06ff */
[----:B------:R-:W-:Y:S01]  /*e540*/  IADD3 RZ, P0, R3, R4, RZ ;  /* 0x0000000403ff7210 */ /* 0x000fe20007f1e0ff */
[----:B------:R-:W-:-:S04]  /*e550*/  IMAD.MOV.U32 R6, RZ, RZ, R5 ;  /* 0x000000ffff067224 */ /* 0x000fc800078e0005 */
[----:B------:R-:W-:-:S08]  /*e560*/  IMAD.WIDE.U32.X R6, R11, R9, R6, P0 ;  /* 0x000000090b067225 */ /* 0x000fd000000e0406 */
.L_x_292:
[-CC-:B0-----:R-:W-:Y:S01]  /*e570*/  SHF.R.U64 R24, R6, R10.reuse, R7.reuse ;  /* 0x0000000a06187219 */ /* 0x181fe20000001207 */
[----:B------:R-:W0:Y:S01]  /*e580*/  LDC.64 R20, c[0x0][0x640] ;  /* 0x00019000ff147b82 */ /* 0x000e220000000a00 */
[----:B--2---:R-:W-:Y:S01]  /*e590*/  SHF.R.U32.HI R0, RZ, R10, R7 ;  /* 0x0000000aff007219 */ /* 0x004fe20000011607 */
[----:B------:R-:W-:Y:S01]  /*e5a0*/  IMAD.MOV.U32 R2, RZ, RZ, R19 ;  /* 0x000000ffff027224 */ /* 0x000fe200078e0013 */
[----:B------:R-:W-:Y:S01]  /*e5b0*/  IADD3 R5, P0, RZ, -R24, RZ ;  /* 0x80000018ff057210 */ /* 0x000fe20007f1e0ff */
[----:B------:R-:W-:Y:S01]  /*e5c0*/  IMAD.MOV R15, RZ, RZ, -R15 ;  /* 0x000000ffff0f7224 */ /* 0x000fe200078e0a0f */
[----:B------:R-:W-:Y:S01]  /*e5d0*/  ULDC UR6, c[0x0][0x154] ;  /* 0x0000550000067ab9 */ /* 0x000fe20000000800 */
[----:B------:R-:W-:Y:S02]  /*e5e0*/  IMAD.MOV.U32 R7, RZ, RZ, 0x1 ;  /* 0x00000001ff077424 */ /* 0x000fe400078e00ff */
[----:B------:R-:W2:Y:S01]  /*e5f0*/  LDC R4, c[0x0][0x618] ;  /* 0x00018600ff047b82 */ /* 0x000ea20000000800 */
[----:B------:R-:W-:-:S02]  /*e600*/  IMAD.X R3, RZ, RZ, ~R0, P0 ;  /* 0x000000ffff037224 */ /* 0x000fc400000e0e00 */
[----:B------:R-:W-:Y:S02]  /*e610*/  IMAD R15, R17, R15, R14 ;  /* 0x0000000f110f7224 */ /* 0x000fe400078e020e */
[-C--:B------:R-:W-:Y:S02]  /*e620*/  IMAD R0, R3, R12.reuse, RZ ;  /* 0x0000000c03007224 */ /* 0x080fe400078e02ff */
[----:B------:R-:W-:Y:S01]  /*e630*/  IMAD.MOV.U32 R3, RZ, RZ, R22 ;  /* 0x000000ffff037224 */ /* 0x000fe200078e0016 */
[----:B------:R-:W5:Y:S01]  /*e640*/  LDC R6, c[0x0][0x608] ;  /* 0x00018200ff067b82 */ /* 0x000f620000000800 */
[----:B------:R-:W-:-:S04]  /*e650*/  IMAD.WIDE.U32 R2, R5, R12, R2 ;  /* 0x0000000c05027225 */ /* 0x000fc800078e0002 */
[----:B------:R-:W-:-:S03]  /*e660*/  IMAD R5, R5, R13, R0 ;  /* 0x0000000d05057224 */ /* 0x000fc600078e0200 */
[----:B------:R-:W1:Y:S01]  /*e670*/  LDC R18, c[0x0][0x658] ;  /* 0x00019600ff127b82 */ /* 0x000e620000000800 */
[----:B------:R-:W-:Y:S01]  /*e680*/  I2FP.F32.U32 R0, R16 ;  /* 0x0000001000007245 */ /* 0x000fe20000201000 */
[----:B------:R-:W-:Y:S01]  /*e690*/  IMAD.IADD R3, R3, 0x1, R5 ;  /* 0x0000000103037824 */ /* 0x000fe200078e0205 */
[----:B0-----:R-:W-:Y:S01]  /*e6a0*/  ISETP.NE.U32.AND P0, PT, R20, RZ, PT ;  /* 0x000000ff1400720c */ /* 0x001fe20003f05070 */
[----:B------:R-:W-:Y:S02]  /*e6b0*/  IMAD.MOV.U32 R5, RZ, RZ, -0x1 ;  /* 0xffffffffff057424 */ /* 0x000fe400078e00ff */
[----:B------:R-:W-:Y:S02]  /*e6c0*/  FMUL R0, R0, UR6 ;  /* 0x0000000600007c20 */ /* 0x000fe40008400000 */
[----:B------:R-:W0:Y:S01]  /*e6d0*/  LDC R13, c[0x0][0x148] ;  /* 0x00005200ff0d7b82 */ /* 0x000e220000000800 */
[----:B--2---:R-:W-:Y:S01]  /*e6e0*/  SHF.R.U64 R10, R2, R4, R3 ;  /* 0x00000004020a7219 */ /* 0x004fe20000001203 */
[----:B------:R2:W0:Y:S01]  /*e6f0*/  F2I.U32.TRUNC.NTZ R12, R0 ;  /* 0x00000000000c7305 */ /* 0x000422000020f000 */
[----:B------:R-:W-:-:S02]  /*e700*/  ISETP.NE.AND.EX P0, PT, R21, RZ, PT, P0 ;  /* 0x000000ff1500720c */ /* 0x000fc40003f05300 */
[----:B------:R-:W-:-:S03]  /*e710*/  SHF.R.U32.HI R3, RZ, R4, R3 ;  /* 0x00000004ff037219 */ /* 0x000fc60000011603 */
[----:B------:R-:W0:Y:S01]  /*e720*/  LDC R14, c[0x0][0x600] ;  /* 0x00018000ff0e7b82 */ /* 0x000e220000000800 */
[-CC-:B-----5:R-:W-:Y:S02]  /*e730*/  SHF.R.U64 R8, R10, R6.reuse, R3.reuse ;  /* 0x000000060a087219 */ /* 0x1a0fe40000001203 */
[----:B------:R-:W-:-:S05]  /*e740*/  SHF.R.U32.HI R3, RZ, R6, R3 ;  /* 0x00000006ff037219 */ /* 0x000fca0000011603 */
[----:B------:R-:W0:Y:S01]  /*e750*/  LDC R19, c[0x0][0x648] ;  /* 0x00019200ff137b82 */ /* 0x000e220000000800 */
[-CC-:B-1----:R-:W-:Y:S02]  /*e760*/  SHF.R.U64 R11, R8, R18.reuse, R3.reuse ;  /* 0x00000012080b7219 */ /* 0x182fe40000001203 */
[-C--:B------:R-:W-:Y:S02]  /*e770*/  SHF.L.U32 R5, R5, R18.reuse, RZ ;  /* 0x0000001205057219 */ /* 0x080fe400000006ff */
[-C--:B------:R-:W-:Y:S01]  /*e780*/  SHF.R.U32.HI R3, RZ, R18.reuse, R3 ;  /* 0x00000012ff037219 */ /* 0x080fe20000011603 */
[----:B------:R-:W-:Y:S01]  /*e790*/  IMAD.MOV.U32 R2, RZ, RZ, R11 ;  /* 0x000000ffff027224 */ /* 0x000fe200078e000b */
[----:B------:R-:W-:Y:S01]  /*e7a0*/  SHF.L.U32 R34, R7, R18, RZ ;  /* 0x0000001207227219 */ /* 0x000fe200000006ff */
[----:B------:R-:W1:Y:S01]  /*e7b0*/  LDC R22, c[0x0][0x638] ;  /* 0x00018e00ff167b82 */ /* 0x000e620000000800 */
[----:B------:R-:W-:-:S07]  /*e7c0*/  LOP3.LUT R17, RZ, R5, RZ, 0x33, !PT ;  /* 0x00000005ff117212 */ /* 0x000fce00078e33ff */
[----:B------:R-:W0:Y:S01]  /*e7d0*/  LDC R23, c[0x0][0x610] ;  /* 0x00018400ff177b82 */ /* 0x000e220000000800 */
[----:B--2---:R-:W-:Y:S05]  /*e7e0*/  @!P0 BRA `(.L_x_293) ;  /* 0x0000000000288947 */ /* 0x004fea0003800000 */
[----:B------:R-:W2:Y:S02]  /*e7f0*/  LDC R0, c[0x0][0x64c] ;  /* 0x00019300ff007b82 */ /* 0x000ea40000000800 */
[----:B--2---:R-:W-:-:S05]  /*e800*/  IADD3 R7, P0, R11, R0, RZ ;  /* 0x000000000b077210 */ /* 0x004fca0007f1e0ff */
        /* <DEDUP_REMOVED lines=8> */
.L_x_293:
[----:B0-----:R-:W-:Y:S01]  /*e890*/  SHF.R.U64 R0, R2, R19, R3 ;  /* 0x0000001302007219 */ /* 0x001fe20000001203 */
[----:B------:R-:W-:Y:S01]  /*e8a0*/  VIADD R3, R14, 0xffffffff ;  /* 0xffffffff0e037836 */ /* 0x000fe20000000000 */
[----:B------:R-:W-:Y:S01]  /*e8b0*/  LOP3.LUT R5, R8, R17, RZ, 0xc0, !PT ;  /* 0x0000001108057212 */ /* 0x000fe200078ec0ff */
[----:B------:R-:W-:Y:S01]  /*e8c0*/  IMAD.MOV R12, RZ, RZ, -R12 ;  /* 0x000000ffff0c7224 */ /* 0x000fe200078e0a0c */
[----:B------:R-:W-:Y:S01]  /*e8d0*/  R2UR UR22, R24 ;  /* 0x00000000181672ca */ /* 0x000fe200000e0000 */
[----:B------:R-:W-:Y:S01]  /*e8e0*/  IMAD.MOV R2, RZ, RZ, -R0 ;  /* 0x000000ffff027224 */ /* 0x000fe200078e0a00 */
[----:B------:R-:W-:Y:S01]  /*e8f0*/  LOP3.LUT R3, R10, R3, RZ, 0xc0, !PT ;  /* 0x000000030a037212 */ /* 0x000fe200078ec0ff */
[----:B------:R-:W-:Y:S02]  /*e900*/  IMAD R34, R34, R0, R5 ;  /* 0x0000000022227224 */ /* 0x000fe400078e0205 */
[----:B------:R-:W-:Y:S02]  /*e910*/  @P2 IMAD R15, R13, R12, R16 ;  /* 0x0000000c0d0f2224 */ /* 0x000fe400078e0210 */
[----:B-1----:R-:W-:-:S02]  /*e920*/  IMAD R0, R2, R22, R11 ;  /* 0x0000001602007224 */ /* 0x002fc400078e020b */
[----:B------:R-:W-:Y:S02]  /*e930*/  IMAD R34, R34, R23, R15 ;  /* 0x0000001722227224 */ /* 0x000fe400078e020f */
[----:B------:R-:W-:Y:S02]  /*e940*/  IMAD R3, R0, R14, R3 ;  /* 0x0000000e00037224 */ /* 0x000fe400078e0203 */
[----:B------:R-:W-:-:S03]  /*e950*/  IMAD.MOV.U32 R0, RZ, RZ, 0x1 ;  /* 0x00000001ff007424 */ /* 0x000fc600078e00ff */
[----:B------:R-:W-:Y:S02]  /*e960*/  SEL R2, R3, R34, !P2 ;  /* 0x0000002203027207 */ /* 0x000fe40005000000 */
[----:B------:R-:W-:-:S03]  /*e970*/  SEL R34, R34, R3, !P2 ;  /* 0x0000000322227207 */ /* 0x000fc60005000000 */
[----:B------:R2:W-:Y:S04]  /*e980*/  STL [R1+0x80], R2 ;  /* 0x0000800201007387 */ /* 0x0005e80000100800 */
.L_x_291:
[----:B------:R0:W-:Y:S01]  /*e990*/  STL [R1+0x84], R34 ;  /* 0x0000842201007387 */ /* 0x0001e20000100800 */
[----:B------:R-:W-:-:S13]  /*e9a0*/  LOP3.LUT P0, RZ, R0, 0xff, RZ, 0xc0, !PT ;  /* 0x000000ff00ff7812 */ /* 0x000fda000780c0ff */
[----:B0-----:R-:W-:Y:S05]  /*e9b0*/  @P0 BRA `(.L_x_294) ;  /* 0xffffff2800140947 */ /* 0x001fea000383ffff */
[----:B------:R-:W-:Y:S05]  /*e9c0*/  EXIT ;  /* 0x000000000000794d */ /* 0x000fea0003800000 */
.L_x_4:
[----:B------:R-:W2:Y:S01]  /*e9d0*/  LDL R16, [R1+0x7c] ;  /* 0x00007c0001107983 */ /* 0x000ea20000100800 */
[----:B------:R-:W-:-:S03]  /*e9e0*/  ULDC.64 UR4, c[0x0][0x650] ;  /* 0x0001940000047ab9 */ /* 0x000fc60000000a00 */
[----:B------:R-:W3:Y:S01]  /*e9f0*/  LDL R17, [R1+0x78] ;  /* 0x0000780001117983 */ /* 0x000ee20000100800 */
[----:B------:R-:W-:Y:S01]  /*ea00*/  PRMT R4, RZ, 0x7610, R4 ;  /* 0x00007610ff047816 */ /* 0x000fe20000000004 */
[----:B------:R-:W-:Y:S02]  /*ea10*/  IMAD.MOV.U32 R5, RZ, RZ, -0x1 ;  /* 0xffffffffff057424 */ /* 0x000fe400078e00ff */
[----:B------:R-:W-:Y:S02]  /*ea20*/  IMAD.MOV.U32 R6, RZ, RZ, -0x1 ;  /* 0xffffffffff067424 */ /* 0x000fe400078e00ff */
[----:B------:R-:W-:Y:S01]  /*ea30*/  IMAD.MOV.U32 R11, RZ, RZ, -0x1 ;  /* 0xffffffffff0b7424 */ /* 0x000fe200078e00ff */
[----:B--2---:R-:W-:-:S04]  /*ea40*/  ISETP.GE.U32.AND P0, PT, R16, UR4, PT ;  /* 0x0000000410007c0c */ /* 0x004fc8000bf06070 */
[----:B---3--:R-:W-:-:S13]  /*ea50*/  ISETP.GE.U32.AND.EX P0, PT, R17, UR5, PT, P0 ;  /* 0x0000000511007c0c */ /* 0x008fda000bf06100 */
[----:B------:R-:W-:Y:S05]  /*ea60*/  @P0 BRA `(.L_x_295) ;  /* 0x00000004005c0947 */ /* 0x000fea0003800000 */
        /* <DEDUP_REMOVED lines=18> */
.L_x_296:
[-CC-:B------:R-:W-:Y:S01]  /*eb90*/  SHF.R.U64 R11, R8, R12.reuse, R9.reuse ;  /* 0x0000000c080b7219 */ /* 0x180fe20000001209 */
[----:B------:R-:W0:Y:S01]  /*eba0*/  LDC.64 R20, c[0x0][0x640] ;  /* 0x00019000ff147b82 */ /* 0x000e220000000a00 */
[----:B------:R-:W-:Y:S01]  /*ebb0*/  SHF.R.U32.HI R3, RZ, R12, R9 ;  /* 0x0000000cff037219 */ /* 0x000fe20000011609 */
[----:B------:R-:W-:Y:S01]  /*ebc0*/  ULDC UR4, c[0x0][0x150] ;  /* 0x0000540000047ab9 */ /* 0x000fe20000000800 */
[----:B------:R-:W-:Y:S01]  /*ebd0*/  IADD3 R7, P0, RZ, -R11, RZ ;  /* 0x8000000bff077210 */ /* 0x000fe20007f1e0ff */
[----:B------:R-:W-:Y:S01]  /*ebe0*/  IMAD.MOV.U32 R4, RZ, RZ, R16 ;  /* 0x000000ffff047224 */ /* 0x000fe200078e0010 */
[----:B------:R-:W-:Y:S01]  /*ebf0*/  I2FP.F32.U32 R6, R2 ;  /* 0x0000000200067245 */ /* 0x000fe20000201000 */
[----:B------:R-:W-:Y:S02]  /*ec00*/  IMAD.MOV.U32 R5, RZ, RZ, R17 ;  /* 0x000000ffff057224 */ /* 0x000fe400078e0011 */
[----:B------:R-:W1:Y:S01]  /*ec10*/  LDC R10, c[0x0][0x618] ;  /* 0x00018600ff0a7b82 */ /* 0x000e620000000800 */
[----:B------:R-:W-:-:S02]  /*ec20*/  IMAD.X R3, RZ, RZ, ~R3, P0 ;  /* 0x000000ffff037224 */ /* 0x000fc400000e0e03 */
[----:B------:R-:W-:Y:S01]  /*ec30*/  FMUL R9, R6, UR4 ;  /* 0x0000000406097c20 */ /* 0x000fe20008400000 */
[----:B------:R-:W-:Y:S01]  /*ec40*/  IMAD.WIDE.U32 R4, R7, R14, R4 ;  /* 0x0000000e07047225 */ /* 0x000fe200078e0004 */
[----:B------:R-:W-:-:S03]  /*ec50*/  ULDC UR4, c[0x0][0x154] ;  /* 0x0000550000047ab9 */ /* 0x000fc60000000800 */
[----:B------:R-:W-:Y:S01]  /*ec60*/  IMAD R6, R3, R14, RZ ;  /* 0x0000000e03067224 */ /* 0x000fe200078e02ff */
[----:B------:R-:W2:Y:S01]  /*ec70*/  LDC R13, c[0x0][0x144] ;  /* 0x00005100ff0d7b82 */ /* 0x000ea20000000800 */
[----:B------:R-:W3:Y:S02]  /*ec80*/  F2I.U32.TRUNC.NTZ R9, R9 ;  /* 0x0000000900097305 */ /* 0x000ee4000020f000 */
[----:B------:R-:W-:Y:S02]  /*ec90*/  IMAD R3, R7, R15, R6 ;  /* 0x0000000f07037224 */ /* 0x000fe400078e0206 */
[----:B------:R-:W-:Y:S02]  /*eca0*/  IMAD.MOV.U32 R6, RZ, RZ, -0x1 ;  /* 0xffffffffff067424 */ /* 0x000fe400078e00ff */
[----:B------:R-:W-:Y:S01]  /*ecb0*/  IMAD.IADD R3, R5, 0x1, R3 ;  /* 0x0000000105037824 */ /* 0x000fe200078e0203 */
[----:B------:R-:W4:Y:S01]  /*ecc0*/  LDC R12, c[0x0][0x608] ;  /* 0x00018200ff0c7b82 */ /* 0x000f220000000800 */
[----:B------:R-:W-:-:S02]  /*ecd0*/  I2FP.F32.U32 R5, R0 ;  /* 0x0000000000057245 */ /* 0x000fc40000201000 */
[----:B0-----:R-:W-:-:S03]  /*ece0*/  ISETP.NE.U32.AND P0, PT, R20, RZ, PT ;  /* 0x000000ff1400720c */ /* 0x001fc60003f05070 */
[----:B------:R-:W-:Y:S01]  /*ecf0*/  FMUL R5, R5, UR4 ;  /* 0x0000000405057c20 */ /* 0x000fe20008400000 */
[----:B------:R-:W-:Y:S01]  /*ed00*/  ISETP.NE.AND.EX P0, PT, R21, RZ, PT, P0 ;  /* 0x000000ff1500720c */ /* 0x000fe20003f05300 */
[----:B------:R-:W0:Y:S01]  /*ed10*/  LDC R7, c[0x0][0x658] ;  /* 0x00019600ff077b82 */ /* 0x000e220000000800 */
[-C--:B-1----:R-:W-:Y:S01]  /*ed20*/  SHF.R.U64 R8, R4, R10.reuse, R3 ;  /* 0x0000000a04087219 */ /* 0x082fe20000001203 */
[----:B---3--:R-:W-:Y:S01]  /*ed30*/  IMAD.MOV R4, RZ, RZ, -R9 ;  /* 0x000000ffff047224 */ /* 0x008fe200078e0a09 */
[----:B------:R-:W-:Y:S02]  /*ed40*/  SHF.R.U32.HI R3, RZ, R10, R3 ;  /* 0x0000000aff037219 */ /* 0x000fe40000011603 */
[----:B------:R1:W3:Y:S03]  /*ed50*/  F2I.U32.TRUNC.NTZ R10, R5 ;  /* 0x00000005000a7305 */ /* 0x0002e6000020f000 */
[----:B------:R-:W1:Y:S01]  /*ed60*/  LDC R17, c[0x0][0x148] ;  /* 0x00005200ff117b82 */ /* 0x000e620000000800 */
[----:B--2---:R-:W-:-:S02]  /*ed70*/  IMAD R19, R13, R4, R2 ;  /* 0x000000040d137224 */ /* 0x004fc400078e0202 */
[----:B------:R-:W-:-:S05]  /*ed80*/  IMAD.MOV.U32 R4, RZ, RZ, 0x1 ;  /* 0x00000001ff047424 */ /* 0x000fca00078e00ff */
[----:B------:R-:W2:Y:S01]  /*ed90*/  LDC R14, c[0x0][0x600] ;  /* 0x00018000ff0e7b82 */ /* 0x000ea20000000800 */
[-CC-:B----4-:R-:W-:Y:S02]  /*eda0*/  SHF.R.U64 R13, R8, R12.reuse, R3.reuse ;  /* 0x0000000c080d7219 */ /* 0x190fe40000001203 */
[----:B------:R-:W-:-:S05]  /*edb0*/  SHF.R.U32.HI R2, RZ, R12, R3 ;  /* 0x0000000cff027219 */ /* 0x000fca0000011603 */
[----:B------:R-:W4:Y:S01]  /*edc0*/  LDC R16, c[0x0][0x648] ;  /* 0x00019200ff107b82 */ /* 0x000f220000000800 */
[-CC-:B0-----:R-:W-:Y:S02]  /*edd0*/  SHF.R.U64 R15, R13, R7.reuse, R2.reuse ;  /* 0x000000070d0f7219 */ /* 0x181fe40000001202 */
[-C--:B------:R-:W-:Y:S02]  /*ede0*/  SHF.L.U32 R6, R6, R7.reuse, RZ ;  /* 0x0000000706067219 */ /* 0x080fe400000006ff */
[-C--:B------:R-:W-:Y:S01]  /*edf0*/  SHF.R.U32.HI R3, RZ, R7.reuse, R2 ;  /* 0x00000007ff037219 */ /* 0x080fe20000011602 */
[----:B------:R-:W-:Y:S01]  /*ee00*/  IMAD.MOV.U32 R2, RZ, RZ, R15 ;  /* 0x000000ffff027224 */ /* 0x000fe200078e000f */
[----:B------:R-:W-:Y:S01]  /*ee10*/  SHF.L.U32 R12, R4, R7, RZ ;  /* 0x00000007040c7219 */ /* 0x000fe200000006ff */
[----:B------:R-:W0:Y:S01]  /*ee20*/  LDC R18, c[0x0][0x638] ;  /* 0x00018e00ff127b82 */ /* 0x000e220000000800 */
[----:B------:R-:W-:-:S07]  /*ee30*/  LOP3.LUT R22, RZ, R6, RZ, 0x33, !PT ;  /* 0x00000006ff167212 */ /* 0x000fce00078e33ff */
        /* <DEDUP_REMOVED lines=12> */
.L_x_297:
[----:B----4-:R-:W-:Y:S01]  /*ef00*/  SHF.R.U64 R3, R2, R16, R3 ;  /* 0x0000001002037219 */ /* 0x010fe20000001203 */
[----:B--2---:R-:W-:Y:S01]  /*ef10*/  VIADD R5, R14, 0xffffffff ;  /* 0xffffffff0e057836 */ /* 0x004fe20000000000 */
[----:B------:R-:W-:Y:S01]  /*ef20*/  LOP3.LUT R2, R13, R22, RZ, 0xc0, !PT ;  /* 0x000000160d027212 */ /* 0x000fe200078ec0ff */
[----:B------:R-:W-:Y:S02]  /*ef30*/  IMAD.MOV R10, RZ, RZ, -R10 ;  /* 0x000000ffff0a7224 */ /* 0x000fe400078e0a0a */
[----:B------:R-:W-:Y:S02]  /*ef40*/  IMAD.MOV R4, RZ, RZ, -R3 ;  /* 0x000000ffff047224 */ /* 0x000fe400078e0a03 */
[----:B------:R-:W-:Y:S01]  /*ef50*/  IMAD R2, R12, R3, R2 ;  /* 0x000000030c027224 */ /* 0x000fe200078e0202 */
[----:B------:R-:W-:Y:S01]  /*ef60*/  LOP3.LUT R3, R8, R5, RZ, 0xc0, !PT ;  /* 0x0000000508037212 */ /* 0x000fe200078ec0ff */
[----:B------:R-:W-:Y:S02]  /*ef70*/  @P2 IMAD R19, R17, R10, R0 ;  /* 0x0000000a11132224 */ /* 0x000fe400078e0200 */
[----:B0-----:R-:W-:-:S02]  /*ef80*/  IMAD R0, R4, R18, R15 ;  /* 0x0000001204007224 */ /* 0x001fc400078e020f */
[----:B------:R-:W-:Y:S02]  /*ef90*/  IMAD R5, R2, R23, R19 ;  /* 0x0000001702057224 */ /* 0x000fe400078e0213 */
[----:B------:R-:W-:Y:S02]  /*efa0*/  IMAD R0, R0, R14, R3 ;  /* 0x0000000e00007224 */ /* 0x000fe400078e0203 */
[----:B------:R-:W-:-:S03]  /*efb0*/  IMAD.MOV.U32 R4, RZ, RZ, 0x1 ;  /* 0x00000001ff047424 */ /* 0x000fc600078e00ff */
[----:B------:R-:W-:Y:S02]  /*efc0*/  SEL R6, R0, R5, !P2 ;  /* 0x0000000500067207 */ /* 0x000fe40005000000 */
[----:B------:R-:W-:-:S07]  /*efd0*/  SEL R5, R5, R0, !P2 ;  /* 0x0000000005057207 */ /* 0x000fce0005000000 */
.L_x_295:
[----:B------:R-:W-:-:S08]  /*efe0*/  NOP ;  /* 0x0000000000007918 */ /* 0x000fd00000000000 */
[----:B------:R-:W0:-:S00]  /*eff0*/  USETMAXREG.DEALLOC.CTAPOOL 0x28 ;  /* 0x00000028000079c8 */ /* 0x000e0000080e0500 */
[----:B------:R-:W-:-:S13]  /*f000*/  ISETP.NE.AND P0, PT, RZ, UR8, PT ;  /* 0x00000008ff007c0c */ /* 0x000fda000bf05270 */
[----:B------:R-:W-:Y:S05]  /*f010*/  @P0 EXIT ;  /* 0x000000000000094d */ /* 0x000fea0003800000 */
[----:B0-----:R-:W-:Y:S01]  /*f020*/  LOP3.LUT P0, RZ, R4, 0xff, RZ, 0xc0, !PT ;  /* 0x000000ff04ff7812 */ /* 0x001fe2000780c0ff */
[----:B------:R-:W-:Y:S02]  /*f030*/  IMAD.MOV.U32 R0, RZ, RZ, 0x1 ;  /* 0x00000001ff007424 */ /* 0x000fe400078e00ff */
[----:B------:R-:W-:-:S10]  /*f040*/  IMAD.MOV.U32 R8, RZ, RZ, RZ ;  /* 0x000000ffff087224 */ /* 0x000fd400078e00ff */
[----:B------:R-:W-:Y:S05]  /*f050*/  @!P0 BRA `(.L_x_298) ;  /* 0x0000000c00508947 */ /* 0x000fea0003800000 */
[----:B------:R-:W0:Y:S01]  /*f060*/  S2R R2, SR_TID.X ;  /* 0x0000000000027919 */ /* 0x000e220000002100 */
[----:B------:R-:W-:Y:S01]  /*f070*/  ULDC UR4, c[0x0][0x28c] ;  /* 0x0000a30000047ab9 */ /* 0x000fe20000000800 */
[----:B------:R-:W-:Y:S01]  /*f080*/  ULDC UR6, c[0x0][0x658] ;  /* 0x0001960000067ab9 */ /* 0x000fe20000000800 */
[----:B------:R-:W-:Y:S01]  /*f090*/  UIADD3 UR10, UR4, 0x1f, URZ ;  /* 0x0000001f040a7890 */ /* 0x000fe2000fffe03f */
[----:B------:R-:W-:Y:S01]  /*f0a0*/  BSSY B0, `(.L_x_298) ;  /* 0x00000cf000007945 */ /* 0x000fe20003800000 */
[----:B------:R-:W-:Y:S01]  /*f0b0*/  UMOV UR7, 0xffffffff ;  /* 0xffffffff00077882 */ /* 0x000fe20000000000 */
[----:B------:R-:W-:Y:S01]  /*f0c0*/  ULDC UR5, c[0x0][0x600] ;  /* 0x0001800000057ab9 */ /* 0x000fe20000000800 */
[----:B------:R-:W-:Y:S01]  /*f0d0*/  UMOV UR9, 0x1 ;  /* 0x0000000100097882 */ /* 0x000fe20000000000 */
[----:B------:R-:W-:Y:S01]  /*f0e0*/  USHF.L.U32 UR7, UR7, UR6, URZ ;  /* 0x0000000607077299 */ /* 0x000fe2000800063f */
[----:B------:R-:W-:Y:S01]  /*f0f0*/  IMAD.MOV.U32 R9, RZ, RZ, 0x1 ;  /* 0x00000001ff097424 */ /* 0x000fe200078e00ff */
[----:B------:R-:W-:Y:S01]  /*f100*/  UIADD3 UR4, UR5, -0x1, URZ ;  /* 0xffffffff05047890 */ /* 0x000fe2000fffe03f */
[----:B------:R-:W-:Y:S01]  /*f110*/  IMAD.MOV.U32 R0, RZ, RZ, 0x1 ;  /* 0x00000001ff007424 */ /* 0x000fe200078e00ff */
[----:B------:R-:W-:Y:S01]  /*f120*/  USHF.R.S32.HI UR11, URZ, 0x1f, UR10 ;  /* 0x0000001f3f0b7899 */ /* 0x000fe2000801140a */
[----:B------:R-:W-:Y:S01]  /*f130*/  IMAD.MOV.U32 R8, RZ, RZ, RZ ;  /* 0x000000ffff087224 */ /* 0x000fe200078e00ff */
[----:B------:R-:W-:Y:S01]  /*f140*/  ULDC UR8, c[0x0][0xc] ;  /* 0x0000030000087ab9 */ /* 0x000fe20000000800 */
[----:B------:R-:W-:-:S02]  /*f150*/  USHF.L.U32 UR5, UR9, UR6, URZ ;  /* 0x0000000609057299 */ /* 0x000fc4000800063f */
[----:B------:R-:W-:Y:S01]  /*f160*/  ULEA.HI UR11, UR11, UR10, URZ, 0x5 ;  /* 0x0000000a0b0b7291 */ /* 0x000fe2000f8f283f */
[----:B------:R-:W-:Y:S01]  /*f170*/  ULDC UR9, c[0x0][0x10] ;  /* 0x0000040000097ab9 */ /* 0x000fe20000000800 */
[----:B------:R-:W-:Y:S02]  /*f180*/  ULOP3.LUT UR6, URZ, UR7, URZ, 0x33, !UPT ;  /* 0x000000073f067292 */ /* 0x000fe4000f8e333f */
[----:B------:R-:W-:Y:S01]  /*f190*/  UIMAD.WIDE.U32 UR8, UR8, UR9, URZ ;  /* 0x00000009080872a5 */ /* 0x000fe2000f8e003f */
[----:B------:R-:W-:Y:S01]  /*f1a0*/  ULDC UR7, c[0x0][0x14] ;  /* 0x0000050000077ab9 */ /* 0x000fe20000000800 */
[----:B------:R-:W-:Y:S02]  /*f1b0*/  USHF.R.S32.HI UR20, URZ, 0x5, UR11 ;  /* 0x000000053f147899 */ /* 0x000fe4000801140b */
[----:B------:R-:W-:Y:S02]  /*f1c0*/  UIMAD.WIDE.U32 UR22, UR8, UR7, URZ ;  /* 0x00000007081672a5 */ /* 0x000fe4000f8e003f */
[----:B------:R-:W-:-:S02]  /*f1d0*/  UIMAD UR18, UR9, UR7, URZ ;  /* 0x00000007091272a4 */ /* 0x000fc4000f8e023f */
[----:B------:R-:W-:Y:S01]  /*f1e0*/  ULOP3.LUT UR26, UR13, 0x2, URZ, 0xfc, !UPT ;  /* 0x000000020d1a7892 */ /* 0x000fe2000f8efc3f */
[C---:B0-----:R-:W-:Y:S01]  /*f1f0*/  LOP3.LUT P3, RZ, R2.reuse, 0x7f, RZ, 0xc0, !PT ;  /* 0x0000007f02ff7812 */ /* 0x041fe2000786c0ff */
[----:B------:R-:W-:Y:S01]  /*f200*/  UIADD3 UR18, UR23, UR18, URZ ;  /* 0x0000001217127290 */ /* 0x000fe2000fffe03f */
[----:B------:R-:W-:Y:S01]  /*f210*/  LOP3.LUT P0, RZ, R2, 0x1f, RZ, 0xc0, !PT ;  /* 0x0000001f02ff7812 */ /* 0x000fe2000780c0ff */
[----:B------:R-:W-:Y:S01]  /*f220*/  UIADD3 UR27, UR20, 0x1, URZ ;  /* 0x00000001141b7890 */ /* 0x000fe2000fffe03f */
[----:B------:R-:W-:Y:S02]  /*f230*/  ULDC.64 UR24, c[0x0][0x198] ;  /* 0x0000660000187ab9 */ /* 0x000fe40000000a00 */
[----:B------:R-:W-:-:S13]  /*f240*/  PLOP3.LUT P0, PT, P0, P3, PT, 0x8a, 0x0 ;  /* 0x000000000000781c */ /* 0x000fda0000707172 */
.L_x_310:
[----:B------:R-:W-:-:S03]  /*f250*/  UMOV UR7, 0xffffffff ;  /* 0xffffffff00077882 */ /* 0x000fc60000000000 */
[----:B------:R-:W-:Y:S05]  /*f260*/  BRA.DIV UR7, `(.L_x_299) ;  /* 0x0000001607c07947 */ /* 0x000fea000b800000 */
[----:B------:R-:W-:-:S13]  /*f270*/  ELECT P1, URZ, PT ;  /* 0x00000000003f782f */ /* 0x000fda0003820000 */
.L_x_335:
[----:B------:R-:W0:Y:S01]  /*f280*/  LDC R2, c[0x0][0x28c] ;  /* 0x0000a300ff027b82 */ /* 0x000e220000000800 */
[----:B------:R-:W-:Y:S01]  /*f290*/  BSSY B1, `(.L_x_300) ;  /* 0x0000038000017945 */ /* 0x000fe20003800000 */
[----:B0-----:R-:W-:-:S13]  /*f2a0*/  ISETP.LT.OR P1, PT, R2, 0x1, !P1 ;  /* 0x000000010200780c */ /* 0x001fda0004f21670 */
[----:B------:R-:W-:Y:S05]  /*f2b0*/  @P1 BRA `(.L_x_301) ;  /* 0x0000000000d41947 */ /* 0x000fea0003800000 */
[----:B------:R-:W-:Y:S02]  /*f2c0*/  IMAD.SHL.U32 R6, R6, 0x100, RZ ;  /* 0x0000010006067824 */ /* 0x000fe400078e00ff */
[----:B------:R-:W-:Y:S02]  /*f2d0*/  IMAD.SHL.U32 R7, R5, 0x80, RZ ;  /* 0x0000008005077824 */ /* 0x000fe400078e00ff */
[----:B------:R-:W-:Y:S02]  /*f2e0*/  IMAD.MOV.U32 R12, RZ, RZ, RZ ;  /* 0x000000ffff0c7224 */ /* 0x000fe400078e00ff */
[----:B------:R-:W-:Y:S02]  /*f2f0*/  IMAD.U32 R14, RZ, RZ, UR27 ;  /* 0x0000001bff0e7e24 */ /* 0x000fe4000f8e00ff */
[----:B------:R-:W-:Y:S02]  /*f300*/  IMAD.MOV.U32 R2, RZ, RZ, R0 ;  /* 0x000000ffff027224 */ /* 0x000fe400078e0000 */
[----:B------:R-:W-:-:S07]  /*f310*/  IMAD.MOV.U32 R3, RZ, RZ, R8 ;  /* 0x000000ffff037224 */ /* 0x000fce00078e0008 */
.L_x_305:
[----:B------:R-:W0:Y:S01]  /*f320*/  S2R R5, SR_CgaCtaId ;  /* 0x0000000000057919 */ /* 0x000e220000008800 */
[----:B------:R-:W-:-:S04]  /*f330*/  MOV R4, 0x400 ;  /* 0x0000040000047802 */ /* 0x000fc80000000f00 */
[----:B0-----:R-:W-:Y:S02]  /*f340*/  LEA R10, R5, R4, 0x18 ;  /* 0x00000004050a7211 */ /* 0x001fe400078ec0ff */
[----:B------:R-:W-:Y:S01]  /*f350*/  SHF.L.U32 R4, R2, 0x1f, RZ ;  /* 0x0000001f02047819 */ /* 0x000fe200000006ff */
[----:B------:R-:W0:Y:S02]  /*f360*/  @!P3 LDC R5, c[0x0][0x500] ;  /* 0x00014000ff05bb82 */ /* 0x000e240000000800 */
[----:B------:R-:W-:-:S04]  /*f370*/  IMAD R13, R3, 0x8, R10 ;  /* 0x00000008030d7824 */ /* 0x000fc800078e020a */
[----:B------:R-:W1:Y:S02]  /*f380*/  SYNCS.PHASECHK.TRANS64.TRYWAIT P1, [R13+URZ+0x90], R4 ;  /* 0x000090040d0075a7 */ /* 0x000e64000802017f */
[----:B-1----:R-:W-:Y:S05]  /*f390*/  @!P1 BRA `(.L_x_302) ;  /* 0x0000001400949947 */ /* 0x002fea0003800000 */
.L_x_336:
[----:B------:R-:W-:Y:S01]  /*f3a0*/  UPRMT UR7, UR26, 0x9910, URZ ;  /* 0x000099101a077896 */ /* 0x000fe2000800003f */
[----:B0-----:R0:W-:Y:S03]  /*f3b0*/  @!P3 SYNCS.ARRIVE.TRANS64 RZ, [R13+URZ], R5 ;  /* 0x000000050dffb9a7 */ /* 0x0011e6000800003f */
[----:B------:R-:W-:-:S06]  /*f3c0*/  UISETP.NE.AND UP0, UPT, UR7, 0x2, UPT ;  /* 0x000000020700788c */ /* 0x000fcc000bf05270 */
[----:B------:R-:W-:-:S13]  /*f3d0*/  PLOP3.LUT P1, PT, PT, PT, UP0, 0x80, 0x0 ;  /* 0x000000000000781c */ /* 0x000fda0003f2f008 */
[----:B0-----:R-:W-:Y:S05]  /*f3e0*/  @P1 BRA `(.L_x_303) ;  /* 0x0000000000041947 */ /* 0x001fea0003800000 */
[----:B------:R-:W-:Y:S01]  /*f3f0*/  BPT.TRAP 0x1 ;  /* 0x000000040000795c */ /* 0x000fe20000300000 */
.L_x_303:
[----:B------:R-:W-:Y:S05]  /*f400*/  @P0 BRA `(.L_x_304) ;  /* 0x0000000000040947 */ /* 0x000fea0003800000 */
[----:B------:R-:W-:Y:S01]  /*f410*/  BPT.TRAP 0x1 ;  /* 0x000000040000795c */ /* 0x000fe20000300000 */
.L_x_304:
[--C-:B-1----:R-:W-:Y:S01]  /*f420*/  IMAD R4, R3, 0x1000, R10.reuse ;  /* 0x0000100003047824 */ /* 0x102fe200078e020a */
[----:B------:R-:W-:Y:S01]  /*f430*/  R2UR UR9, R13 ;  /* 0x000000000d0972ca */ /* 0x000fe200000e0000 */
[----:B------:R-:W-:Y:S01]  /*f440*/  IMAD R10, R3, 0x2000, R10 ;  /* 0x00002000030a7824 */ /* 0x000fe200078e020a */
[----:B------:R-:W-:Y:S01]  /*f450*/  UIADD3 UR14, UP0, UR24, 0xf0, URZ ;  /* 0x000000f0180e7890 */ /* 0x000fe2000ff1e03f */
[----:B------:R-:W-:Y:S01]  /*f460*/  VIADD R14, R14, 0xffffffff ;  /* 0xffffffff0e0e7836 */ /* 0x000fe20000000000 */
[----:B------:R-:W-:Y:S01]  /*f470*/  R2UR UR7, R4 ;  /* 0x00000000040772ca */ /* 0x000fe200000e0000 */
[----:B------:R-:W-:Y:S01]  /*f480*/  UIADD3 UR28, UP1, UR24, 0x1f0, URZ ;  /* 0x000001f0181c7890 */ /* 0x000fe2000ff3e03f */
[----:B------:R-:W-:Y:S01]  /*f490*/  R2UR UR8, R10 ;  /* 0x000000000a0872ca */ /* 0x000fe200000e0000 */
[----:B------:R-:W-:Y:S01]  /*f4a0*/  UIADD3.X UR15, URZ, UR25, URZ, UP0, !UPT ;  /* 0x000000193f0f7290 */ /* 0x000fe200087fe43f */
[----:B------:R-:W-:Y:S01]  /*f4b0*/  R2UR UR11, R7 ;  /* 0x00000000070b72ca */ /* 0x000fe200000e0000 */
[----:B------:R-:W-:Y:S01]  /*f4c0*/  VIADD R3, R3, 0x1 ;  /* 0x0000000103037836 */ /* 0x000fe20000000000 */
[----:B------:R-:W-:Y:S01]  /*f4d0*/  R2UR UR10, R12 ;  /* 0x000000000c0a72ca */ /* 0x000fe200000e0000 */
[----:B------:R-:W-:Y:S01]  /*f4e0*/  UIADD3.X UR29, URZ, UR25, URZ, UP1, !UPT ;  /* 0x000000193f1d7290 */ /* 0x000fe20008ffe43f */
[----:B------:R-:W-:Y:S01]  /*f4f0*/  R2UR UR12, R11 ;  /* 0x000000000b0c72ca */ /* 0x000fe200000e0000 */
[----:B------:R-:W-:Y:S01]  /*f500*/  UMOV UR16, 0x0 ;  /* 0x0000000000107882 */ /* 0x000fe20000000000 */
[----:B------:R-:W-:Y:S01]  /*f510*/  R2UR UR21, R6 ;  /* 0x00000000061572ca */ /* 0x000fe200000e0000 */
[----:B------:R-:W-:Y:S01]  /*f520*/  UMOV UR17, 0x10000000 ;  /* 0x1000000000117882 */ /* 0x000fe20000000000 */
[----:B------:R-:W-:Y:S01]  /*f530*/  ISETP.GT.AND P4, PT, R14, 0x1, PT ;  /* 0x000000010e00780c */ /* 0x000fe20003f84270 */
[----:B------:R-:W-:Y:S01]  /*f540*/  UIADD3 UR7, UR7, 0x200, URZ ;  /* 0x0000020007077890 */ /* 0x000fe2000fffe03f */
[----:B------:R-:W-:Y:S01]  /*f550*/  ISETP.NE.AND P1, PT, R3, 0x12, PT ;  /* 0x000000120300780c */ /* 0x000fe20003f25270 */
[----:B------:R-:W-:Y:S01]  /*f560*/  UIADD3 UR19, UR8, 0x12200, URZ ;  /* 0x0001220008137890 */ /* 0x000fe2000fffe03f */
[----:B------:R-:W-:-:S02]  /*f570*/  VIADD R12, R12, 0x20 ;  /* 0x000000200c0c7836 */ /* 0x000fc40000000000 */
[----:B------:R-:W-:Y:S02]  /*f580*/  SEL R5, RZ, 0x1, P1 ;  /* 0x00000001ff057807 */ /* 0x000fe40000800000 */
[----:B------:R-:W-:Y:S01]  /*f590*/  UMOV UR8, UR7 ;  /* 0x0000000700087c82 */ /* 0x000fe20008000000 */
[----:B------:R-:W-:Y:S01]  /*f5a0*/  SEL R3, R3, RZ, P1 ;  /* 0x000000ff03037207 */ /* 0x000fe20000800000 */
[----:B------:R0:W-:Y:S01]  /*f5b0*/  UTMALDG.3D [UR8], [UR14], desc[UR16] ;  /* 0x000010080e0075b4 */ /* 0x0001e20008011000 */
[----:B------:R-:W-:Y:S01]  /*f5c0*/  LOP3.LUT R2, R2, R5, RZ, 0x3c, !PT ;  /* 0x0000000502027212 */ /* 0x000fe200078e3cff */
[----:B0-----:R-:W-:Y:S01]  /*f5d0*/  UMOV UR8, UR19 ;  /* 0x0000001300087c82 */ /* 0x001fe20008000000 */
[----:B------:R-:W-:Y:S02]  /*f5e0*/  UMOV UR11, UR21 ;  /* 0x00000015000b7c82 */ /* 0x000fe40008000000 */
[----:B------:R0:W-:Y:S02]  /*f5f0*/  UTMALDG.3D [UR8], [UR28], desc[UR16] ;  /* 0x000010081c0075b4 */ /* 0x0001e40008011000 */
[----:B0-----:R-:W-:Y:S05]  /*f600*/  @P4 BRA `(.L_x_305) ;  /* 0xfffffffc00444947 */ /* 0x001fea000383ffff */
.L_x_301:
[----:B------:R-:W-:Y:S05]  /*f610*/  BSYNC B1 ;  /* 0x0000000000017941 */ /* 0x000fea0003800000 */
.L_x_300:
[----:B------:R-:W2:Y:S01]  /*f620*/  LDL.LU R15, [R1+0x78] ;  /* 0x00007800010f7983 */ /* 0x000ea20000300800 */
[----:B------:R-:W-:Y:S01]  /*f630*/  LOP3.LUT P5, RZ, R9, 0xff, RZ, 0xc0, !PT ;  /* 0x000000ff09ff7812 */ /* 0x000fe200078ac0ff */
[----:B------:R-:W-:Y:S01]  /*f640*/  VIADD R8, R8, UR20 ;  /* 0x0000001408087c36 */ /* 0x000fe20008000000 */
[----:B------:R-:W-:Y:S01]  /*f650*/  ULDC.64 UR8, c[0x0][0x650] ;  /* 0x0001940000087ab9 */ /* 0x000fe20000000a00 */
[----:B------:R-:W3:Y:S01]  /*f660*/  LDL.LU R13, [R1+0x7c] ;  /* 0x00007c00010d7983 */ /* 0x000ee20000300800 */
[----:B------:R-:W-:Y:S01]  /*f670*/  IMAD.U32 R5, RZ, RZ, UR20 ;  /* 0x00000014ff057e24 */ /* 0x000fe2000f8e00ff */
[----:B------:R-:W-:Y:S01]  /*f680*/  UISETP.GE.U32.AND UP0, UPT, UR20, 0x12, UPT ;  /* 0x000000121400788c */ /* 0x000fe2000bf06070 */
[----:B------:R-:W-:Y:S01]  /*f690*/  ISETP.GT.U32.AND P1, PT, R8, 0x11, PT ;  /* 0x000000110800780c */ /* 0x000fe20003f24070 */
[----:B------:R-:W-:Y:S01]  /*f6a0*/  BSSY B1, `(.L_x_306) ;  /* 0x000006c000017945 */ /* 0x000fe20003800000 */
[----:B------:R-:W-:Y:S01]  /*f6b0*/  IMAD.MOV.U32 R6, RZ, RZ, -0x1 ;  /* 0xffffffffff067424 */ /* 0x000fe200078e00ff */
[----:B------:R-:W-:Y:S01]  /*f6c0*/  PRMT R9, RZ, 0x7610, R9 ;  /* 0x00007610ff097816 */ /* 0x000fe20000000009 */
[----:B------:R-:W-:Y:S01]  /*f6d0*/  IMAD.MOV.U32 R11, RZ, RZ, -0x1 ;  /* 0xffffffffff0b7424 */ /* 0x000fe200078e00ff */
[----:B------:R-:W-:-:S02]  /*f6e0*/  ISETP.LT.U32.AND P1, PT, R5, 0x12, P1 ;  /* 0x000000120500780c */ /* 0x000fc40000f21070 */
[----:B------:R-:W0:Y:S01]  /*f6f0*/  @P5 S2R R3, SR_CgaCtaId ;  /* 0x0000000000035919 */ /* 0x000e220000008800 */
[----:B------:R-:W-:Y:S02]  /*f700*/  @P5 MOV R2, 0x400 ;  /* 0x0000040000025802 */ /* 0x000fe40000000f00 */
[----:B------:R-:W-:Y:S02]  /*f710*/  PLOP3.LUT P4, PT, PT, PT, UP0, 0x80, 0x0 ;  /* 0x000000000000781c */ /* 0x000fe40003f8f008 */
[----:B0-----:R-:W-:Y:S01]  /*f720*/  @P5 LEA R4, R3, R2, 0x18 ;  /* 0x0000000203045211 */ /* 0x001fe200078ec0ff */
[----:B------:R-:W-:-:S03]  /*f730*/  IMAD.WIDE.U32 R2, R8, 0x38e38e39, RZ ;  /* 0x38e38e3908027825 */ /* 0x000fc600078e00ff */
[----:B------:R0:W-:Y:S02]  /*f740*/  @P5 SYNCS.ARRIVE.TRANS64.A1T0 RZ, [R4+URZ+0x138], RZ ;  /* 0x000138ff04ff59a7 */ /* 0x0001e4000810003f */
[----:B------:R-:W-:Y:S02]  /*f750*/  SHF.R.U32.HI R5, RZ, 0x2, R3 ;  /* 0x00000002ff057819 */ /* 0x000fe40000011603 */
[----:B------:R-:W-:Y:S02]  /*f760*/  SEL R3, RZ, 0x1, !P1 ;  /* 0x00000001ff037807 */ /* 0x000fe40004800000 */
[----:B------:R-:W-:Y:S01]  /*f770*/  PRMT R2, RZ, 0x7610, R2 ;  /* 0x00007610ff027816 */ /* 0x000fe20000000002 */
[----:B------:R-:W-:Y:S01]  /*f780*/  IMAD R8, R5, -0x12, R8 ;  /* 0xffffffee05087824 */ /* 0x000fe200078e0208 */
[----:B------:R-:W-:-:S04]  /*f790*/  LOP3.LUT R0, R0, R3, RZ, 0x3c, !PT ;  /* 0x0000000300007212 */ /* 0x000fc800078e3cff */
[----:B------:R-:W-:Y:S01]  /*f7a0*/  @P4 LOP3.LUT R0, R0, 0x1, R5, 0x78, !PT ;  /* 0x0000000100004812 */ /* 0x000fe200078e7805 */
[----:B------:R-:W-:Y:S01]  /*f7b0*/  IMAD.MOV.U32 R5, RZ, RZ, -0x1 ;  /* 0xffffffffff057424 */ /* 0x000fe200078e00ff */
[----:B---3--:R-:W-:-:S04]  /*f7c0*/  IADD3 R13, P5, R13, UR22, RZ ;  /* 0x000000160d0d7c10 */ /* 0x008fc8000ffbe0ff */
[----:B--2---:R-:W-:Y:S01]  /*f7d0*/  IADD3.X R15, R15, UR18, RZ, P5, !PT ;  /* 0x000000120f0f7c10 */ /* 0x004fe2000affe4ff */
[----:B------:R0:W-:Y:S01]  /*f7e0*/  STL [R1+0x7c], R13 ;  /* 0x00007c0d01007387 */ /* 0x0001e20000100800 */
[----:B------:R-:W-:-:S03]  /*f7f0*/  ISETP.GE.U32.AND P1, PT, R13, UR8, PT ;  /* 0x000000080d007c0c */ /* 0x000fc6000bf26070 */
[----:B------:R0:W-:Y:S01]  /*f800*/  STL [R1+0x78], R15 ;  /* 0x0000780f01007387 */ /* 0x0001e20000100800 */
[----:B------:R-:W-:-:S13]  /*f810*/  ISETP.GE.U32.AND.EX P1, PT, R15, UR9, PT, P1 ;  /* 0x000000090f007c0c */ /* 0x000fda000bf26110 */
[----:B0-----:R-:W-:Y:S05]  /*f820*/  @P1 BRA `(.L_x_307) ;  /* 0x00000004004c1947 */ /* 0x001fea0003800000 */
[----:B------:R-:W-:Y:S01]  /*f830*/  ULDC.64 UR8, c[0x0][0x628] ;  /* 0x00018a0000087ab9 */ /* 0x000fe20000000a00 */
[----:B------:R-:W0:Y:S01]  /*f840*/  S2R R12, SR_CTAID.X ;  /* 0x00000000000c7919 */ /* 0x000e220000002500 */
[----:B------:R-:W-:Y:S01]  /*f850*/  ISETP.NE.U32.AND P1, PT, RZ, UR8, PT ;  /* 0x00000008ff007c0c */ /* 0x000fe2000bf25070 */
[----:B------:R-:W-:Y:S01]  /*f860*/  ULDC UR10, c[0x0][0x630] ;  /* 0x00018c00000a7ab9 */ /* 0x000fe20000000800 */
[----:B------:R-:W-:Y:S01]  /*f870*/  IMAD.MOV.U32 R2, RZ, RZ, R13 ;  /* 0x000000ffff027224 */ /* 0x000fe200078e000d */
[----:B------:R-:W1:Y:S01]  /*f880*/  S2R R10, SR_CTAID.Y ;  /* 0x00000000000a7919 */ /* 0x000e620000002600 */
[----:B------:R-:W-:Y:S01]  /*f890*/  ISETP.NE.AND.EX P1, PT, RZ, UR9, PT, P1 ;  /* 0x00000009ff007c0c */ /* 0x000fe2000bf25310 */
[----:B------:R-:W-:-:S12]  /*f8a0*/  IMAD.MOV.U32 R3, RZ, RZ, R15 ;  /* 0x000000ffff037224 */ /* 0x000fd800078e000f */
[----:B------:R-:W-:Y:S05]  /*f8b0*/  @!P1 BRA `(.L_x_308) ;  /* 0x0000000000289947 */ /* 0x000fea0003800000 */
[----:B------:R-:W-:Y:S02]  /*f8c0*/  ULDC UR7, c[0x0][0x634] ;  /* 0x00018d0000077ab9 */ /* 0x000fe40000000800 */
[----:B------:R-:W-:-:S05]  /*f8d0*/  IADD3 R7, P1, R13, UR7, RZ ;  /* 0x000000070d077c10 */ /* 0x000fca000ff3e0ff */
[----:B------:R-:W-:-:S04]  /*f8e0*/  IMAD.X R11, RZ, RZ, R15, P1 ;  /* 0x000000ffff0b7224 */ /* 0x000fc800008e060f */
[----:B------:R-:W-:-:S04]  /*f8f0*/  IMAD.WIDE.U32 R4, R11, UR8, RZ ;  /* 0x000000080b047c25 */ /* 0x000fc8000f8e00ff */
[----:B------:R-:W-:-:S04]  /*f900*/  IMAD.WIDE.U32 R4, P1, R7, UR9, R4 ;  /* 0x0000000907047c25 */ /* 0x000fc8000f820004 */
[----:B------:R-:W-:-:S04]  /*f910*/  IMAD.WIDE.U32 R6, R7, UR8, RZ ;  /* 0x0000000807067c25 */ /* 0x000fc8000f8e00ff */
[----:B------:R-:W-:Y:S01]  /*f920*/  IMAD.X R3, RZ, RZ, RZ, P1 ;  /* 0x000000ffff037224 */ /* 0x000fe200008e06ff */
[----:B------:R-:W-:Y:S01]  /*f930*/  IADD3 RZ, P1, R7, R4, RZ ;  /* 0x0000000407ff7210 */ /* 0x000fe20007f3e0ff */
[----:B------:R-:W-:-:S04]  /*f940*/  IMAD.MOV.U32 R2, RZ, RZ, R5 ;  /* 0x000000ffff027224 */ /* 0x000fc800078e0005 */
[----:B------:R-:W-:-:S08]  /*f950*/  IMAD.WIDE.U32.X R2, R11, UR9, R2, P1 ;  /* 0x000000090b027c25 */ /* 0x000fd000088e0402 */
.L_x_308:
[--C-:B------:R-:W-:Y:S01]  /*f960*/  SHF.R.U64 R11, R2, UR10, R3.reuse ;  /* 0x0000000a020b7c19 */ /* 0x100fe20008001203 */
[----:B------:R-:W-:Y:S01]  /*f970*/  ULDC.64 UR8, c[0x0][0x620] ;  /* 0x0001880000087ab9 */ /* 0x000fe20000000a00 */
[----:B------:R-:W-:Y:S01]  /*f980*/  SHF.R.U32.HI R2, RZ, UR10, R3 ;  /* 0x0000000aff027c19 */ /* 0x000fe20008011603 */
[----:B------:R-:W-:Y:S01]  /*f990*/  IMAD.MOV.U32 R3, RZ, RZ, R15 ;  /* 0x000000ffff037224 */ /* 0x000fe200078e000f */
[----:B------:R-:W-:Y:S01]  /*f9a0*/  IADD3 R5, P1, RZ, -R11, RZ ;  /* 0x8000000bff057210 */ /* 0x000fe20007f3e0ff */
[----:B------:R-:W-:Y:S01]  /*f9b0*/  ULDC UR7, c[0x0][0x150] ;  /* 0x0000540000077ab9 */ /* 0x000fe20000000800 */
[----:B0-----:R-:W-:Y:S01]  /*f9c0*/  I2FP.F32.U32 R6, R12 ;  /* 0x0000000c00067245 */ /* 0x001fe20000201000 */
[----:B------:R-:W0:Y:S01]  /*f9d0*/  LDC R7, c[0x0][0x144] ;  /* 0x00005100ff077b82 */ /* 0x000e220000000800 */
[----:B------:R-:W-:Y:S01]  /*f9e0*/  ULDC.64 UR10, c[0x0][0x640] ;  /* 0x00019000000a7ab9 */ /* 0x000fe20000000a00 */
[----:B------:R-:W-:Y:S01]  /*f9f0*/  IMAD.X R2, RZ, RZ, ~R2, P1 ;  /* 0x000000ffff027224 */ /* 0x000fe200008e0e02 */
[----:B------:R-:W-:Y:S01]  /*fa00*/  ISETP.NE.U32.AND P1, PT, RZ, UR10, PT ;  /* 0x0000000aff007c0c */ /* 0x000fe2000bf25070 */
[----:B------:R-:W-:Y:S01]  /*fa10*/  FMUL R6, R6, UR7 ;  /* 0x0000000706067c20 */ /* 0x000fe20008400000 */
[----:B------:R-:W-:Y:S01]  /*fa20*/  ULDC UR7, c[0x0][0x618] ;  /* 0x0001860000077ab9 */ /* 0x000fe20000000800 */
[----:B------:R-:W-:Y:S01]  /*fa30*/  IMAD R4, R2, UR8, RZ ;  /* 0x0000000802047c24 */ /* 0x000fe2000f8e02ff */
[----:B------:R-:W-:Y:S01]  /*fa40*/  ISETP.NE.AND.EX P1, PT, RZ, UR11, PT, P1 ;  /* 0x0000000bff007c0c */ /* 0x000fe2000bf25310 */
[----:B------:R-:W-:Y:S01]  /*fa50*/  IMAD.MOV.U32 R2, RZ, RZ, R13 ;  /* 0x000000ffff027224 */ /* 0x000fe200078e000d */
[----:B------:R-:W2:Y:S01]  /*fa60*/  LDC R15, c[0x0][0x148] ;  /* 0x00005200ff0f7b82 */ /* 0x000ea20000000800 */
[----:B------:R-:W3:Y:S02]  /*fa70*/  F2I.U32.TRUNC.NTZ R6, R6 ;  /* 0x0000000600067305 */ /* 0x000ee4000020f000 */
[----:B------:R-:W-:Y:S01]  /*fa80*/  IMAD.WIDE.U32 R2, R5, UR8, R2 ;  /* 0x0000000805027c25 */ /* 0x000fe2000f8e0002 */
[----:B------:R-:W-:-:S03]  /*fa90*/  ULDC UR8, c[0x0][0x154] ;  /* 0x0000550000087ab9 */ /* 0x000fc60000000800 */
[----:B------:R-:W-:Y:S01]  /*faa0*/  IMAD R5, R5, UR9, R4 ;  /* 0x0000000905057c24 */ /* 0x000fe2000f8e0204 */
[----:B------:R-:W-:-:S03]  /*fab0*/  ULDC UR9, c[0x0][0x608] ;  /* 0x0001820000097ab9 */ /* 0x000fc60000000800 */
[----:B------:R-:W-:-:S05]  /*fac0*/  IMAD.IADD R3, R3, 0x1, R5 ;  /* 0x0000000103037824 */ /* 0x000fca00078e0205 */
[----:B------:R-:W-:Y:S01]  /*fad0*/  SHF.R.U64 R13, R2, UR7, R3 ;  /* 0x00000007020d7c19 */ /* 0x000fe20008001203 */
[----:B---3--:R-:W-:Y:S01]  /*fae0*/  IMAD.MOV R6, RZ, RZ, -R6 ;  /* 0x000000ffff067224 */ /* 0x008fe200078e0a06 */
[----:B-1----:R-:W-:-:S03]  /*faf0*/  I2FP.F32.U32 R2, R10 ;  /* 0x0000000a00027245 */ /* 0x002fc60000201000 */
[----:B0-----:R-:W-:Y:S02]  /*fb00*/  IMAD R19, R7, R6, R12 ;  /* 0x0000000607137224 */ /* 0x001fe400078e020c */
[----:B------:R-:W-:Y:S01]  /*fb10*/  FMUL R4, R2, UR8 ;  /* 0x0000000802047c20 */ /* 0x000fe20008400000 */
[----:B------:R-:W-:Y:S01]  /*fb20*/  SHF.R.U32.HI R2, RZ, UR7, R3 ;  /* 0x00000007ff027c19 */ /* 0x000fe20008011603 */
[----:B------:R-:W-:Y:S02]  /*fb30*/  ULDC UR7, c[0x0][0x658] ;  /* 0x0001960000077ab9 */ /* 0x000fe40000000800 */
[----:B------:R0:W1:Y:S01]  /*fb40*/  F2I.U32.TRUNC.NTZ R18, R4 ;  /* 0x0000000400127305 */ /* 0x000062000020f000 */
[--C-:B------:R-:W-:Y:S02]  /*fb50*/  SHF.R.U64 R16, R13, UR9, R2.reuse ;  /* 0x000000090d107c19 */ /* 0x100fe40008001202 */
[----:B------:R-:W-:-:S04]  /*fb60*/  SHF.R.U32.HI R3, RZ, UR9, R2 ;  /* 0x00000009ff037c19 */ /* 0x000fc80008011602 */
[--C-:B------:R-:W-:Y:S02]  /*fb70*/  SHF.R.U64 R14, R16, UR7, R3.reuse ;  /* 0x00000007100e7c19 */ /* 0x100fe40008001203 */
[----:B------:R-:W-:-:S03]  /*fb80*/  SHF.R.U32.HI R3, RZ, UR7, R3 ;  /* 0x00000007ff037c19 */ /* 0x000fc60008011603 */
[----:B------:R-:W-:Y:S01]  /*fb90*/  IMAD.MOV.U32 R2, RZ, RZ, R14 ;  /* 0x000000ffff027224 */ /* 0x000fe200078e000e */
[----:B0-2---:R-:W-:Y:S06]  /*fba0*/  @!P1 BRA `(.L_x_309) ;  /* 0x0000000000289947 */ /* 0x005fec0003800000 */
        /* <DEDUP_REMOVED lines=10> */
.L_x_309:
[----:B------:R-:W-:Y:S01]  /*fc50*/  ULDC UR7, c[0x0][0x648] ;  /* 0x0001920000077ab9 */ /* 0x000fe20000000800 */
[----:B-1----:R-:W-:Y:S01]  /*fc60*/  IMAD.MOV R18, RZ, RZ, -R18 ;  /* 0x000000ffff127224 */ /* 0x002fe200078e0a12 */
[----:B------:R-:W-:Y:S01]  /*fc70*/  SHF.R.U64 R3, R2, UR7, R3 ;  /* 0x0000000702037c19 */ /* 0x000fe20008001203 */
[----:B------:R-:W-:Y:S01]  /*fc80*/  ULDC UR7, c[0x0][0x638] ;  /* 0x00018e0000077ab9 */ /* 0x000fe20000000800 */
[----:B------:R-:W-:Y:S01]  /*fc90*/  LOP3.LUT R2, R16, UR6, RZ, 0xc0, !PT ;  /* 0x0000000610027c12 */ /* 0x000fe2000f8ec0ff */
[----:B------:R-:W-:Y:S01]  /*fca0*/  @P2 IMAD R19, R15, R18, R10 ;  /* 0x000000120f132224 */ /* 0x000fe200078e020a */
[----:B------:R-:W-:Y:S01]  /*fcb0*/  LOP3.LUT R13, R13, UR4, RZ, 0xc0, !PT ;  /* 0x000000040d0d7c12 */ /* 0x000fe2000f8ec0ff */
[----:B------:R-:W-:Y:S01]  /*fcc0*/  IMAD.MOV R5, RZ, RZ, -R3 ;  /* 0x000000ffff057224 */ /* 0x000fe200078e0a03 */
[----:B------:R-:W-:Y:S01]  /*fcd0*/  ULDC UR8, c[0x0][0x610] ;  /* 0x0001840000087ab9 */ /* 0x000fe20000000800 */
[----:B------:R-:W-:Y:S02]  /*fce0*/  IMAD R2, R3, UR5, R2 ;  /* 0x0000000503027c24 */ /* 0x000fe4000f8e0202 */
[----:B------:R-:W-:Y:S01]  /*fcf0*/  IMAD R14, R5, UR7, R14 ;  /* 0x00000007050e7c24 */ /* 0x000fe2000f8e020e */
[----:B------:R-:W-:Y:S01]  /*fd00*/  ULDC UR7, c[0x0][0x600] ;  /* 0x0001800000077ab9 */ /* 0x000fe20000000800 */
[----:B------:R-:W-:-:S02]  /*fd10*/  IMAD R5, R2, UR8, R19 ;  /* 0x0000000802057c24 */ /* 0x000fc4000f8e0213 */
[----:B------:R-:W-:Y:S02]  /*fd20*/  IMAD R14, R14, UR7, R13 ;  /* 0x000000070e0e7c24 */ /* 0x000fe4000f8e020d */
[----:B------:R-:W-:-:S03]  /*fd30*/  IMAD.MOV.U32 R2, RZ, RZ, 0x1 ;  /* 0x00000001ff027424 */ /* 0x000fc600078e00ff */
[----:B------:R-:W-:Y:S02]  /*fd40*/  SEL R6, R14, R5, !P2 ;  /* 0x000000050e067207 */ /* 0x000fe40005000000 */
[----:B------:R-:W-:-:S07]  /*fd50*/  SEL R5, R5, R14, !P2 ;  /* 0x0000000e05057207 */ /* 0x000fce0005000000 */
.L_x_307:
[----:B------:R-:W-:Y:S05]  /*fd60*/  BSYNC B1 ;  /* 0x0000000000017941 */ /* 0x000fea0003800000 */
.L_x_306:
[----:B------:R-:W-:-:S13]  /*fd70*/  LOP3.LUT P1, RZ, R2, 0xff, RZ, 0xc0, !PT ;  /* 0x000000ff02ff7812 */ /* 0x000fda000782c0ff */
[----:B------:R-:W-:Y:S05]  /*fd80*/  @P1 BRA `(.L_x_310) ;  /* 0xfffffff400301947 */ /* 0x000fea000383ffff */
[----:B------:R-:W-:Y:S05]  /*fd90*/  BSYNC B0 ;  /* 0x0000000000007941 */ /* 0x000fea0003800000 */
.L_x_298:
[----:B------:R-:W-:-:S03]  /*fda0*/  UMOV UR7, 0xffffffff ;  /* 0xffffffff00077882 */ /* 0x000fc60000000000 */
[----:B------:R-:W-:Y:S05]  /*fdb0*/  BRA.DIV UR7, `(.L_x_311) ;  /* 0x0000000e07207947 */ /* 0x000fea000b800000 */
[----:B------:R-:W-:-:S13]  /*fdc0*/  ELECT P0, URZ, PT ;  /* 0x00000000003f782f */ /* 0x000fda0003800000 */
.L_x_339:
[----:B------:R-:W-:Y:S04]  /*fdd0*/  BSSY B0, `(.L_x_312) ;  /* 0x00000aa000007945 */ /* 0x000fe80003800000 */
[----:B------:R-:W-:Y:S05]  /*fde0*/  @!P0 BRA `(.L_x_313) ;  /* 0x0000000800a08947 */ /* 0x000fea0003800000 */
[----:B------:R-:W-:-:S04]  /*fdf0*/  ULOP3.LUT UR7, UR13, 0x2, URZ, 0xfc, !UPT ;  /* 0x000000020d077892 */ /* 0x000fc8000f8efc3f */
[----:B------:R-:W-:-:S06]  /*fe00*/  UISETP.NE.AND UP0, UPT, UR7, 0x3, UPT ;  /* 0x000000030700788c */ /* 0x000fcc000bf05270 */
[----:B------:R-:W-:-:S13]  /*fe10*/  PLOP3.LUT P0, PT, PT, PT, UP0, 0x80, 0x0 ;  /* 0x000000000000781c */ /* 0x000fda0003f0f008 */
[----:B------:R-:W-:Y:S05]  /*fe20*/  @!P0 BRA `(.L_x_314) ;  /* 0x0000000000048947 */ /* 0x000fea0003800000 */
[----:B------:R-:W-:Y:S01]  /*fe30*/  BPT.TRAP 0x1 ;  /* 0x000000040000795c */ /* 0x000fe20000300000 */
.L_x_314:
[----:B------:R-:W0:Y:S01]  /*fe40*/  S2R R3, SR_CgaCtaId ;  /* 0x0000000000037919 */ /* 0x000e220000008800 */
[----:B------:R-:W-:-:S04]  /*fe50*/  MOV R2, 0x400 ;  /* 0x0000040000027802 */ /* 0x000fc80000000f00 */
[----:B0-----:R-:W-:Y:S02]  /*fe60*/  LEA R3, R3, R2, 0x18 ;  /* 0x0000000203037211 */ /* 0x001fe400078ec0ff */
[----:B------:R-:W-:-:S03]  /*fe70*/  SHF.L.U32 R2, R0, 0x1f, RZ ;  /* 0x0000001f00027819 */ /* 0x000fc600000006ff */
[----:B------:R-:W-:-:S04]  /*fe80*/  VIADD R3, R3, 0x90 ;  /* 0x0000009003037836 */ /* 0x000fc80000000000 */
[C---:B------:R-:W-:Y:S02]  /*fe90*/  IMAD R7, R8.reuse, 0x8, R3 ;  /* 0x0000000808077824 */ /* 0x040fe400078e0203 */
[----:B------:R-:W-:Y:S02]  /*fea0*/  VIADD R8, R8, 0x1 ;  /* 0x0000000108087836 */ /* 0x000fe40000000000 */
[----:B------:R-:W0:Y:S03]  /*feb0*/  SYNCS.PHASECHK.TRANS64.TRYWAIT P0, [R7+URZ], R2 ;  /* 0x00000002070075a7 */ /* 0x000e26000800017f */
[----:B------:R-:W-:-:S04]  /*fec0*/  ISETP.NE.AND P1, PT, R8, 0x12, PT ;  /* 0x000000120800780c */ /* 0x000fc80003f25270 */
[----:B------:R-:W-:Y:S02]  /*fed0*/  SEL R5, RZ, 0x1, P1 ;  /* 0x00000001ff057807 */ /* 0x000fe40000800000 */
[----:B------:R-:W-:Y:S02]  /*fee0*/  SEL R8, R8, RZ, P1 ;  /* 0x000000ff08087207 */ /* 0x000fe40000800000 */
[----:B------:R-:W-:-:S03]  /*fef0*/  LOP3.LUT R5, R0, R5, RZ, 0x3c, !PT ;  /* 0x0000000500057212 */ /* 0x000fc600078e3cff */
[----:B------:R-:W-:Y:S01]  /*ff00*/  IMAD R9, R8, 0x8, R3 ;  /* 0x0000000808097824 */ /* 0x000fe200078e0203 */
[----:B------:R-:W-:Y:S01]  /*ff10*/  SHF.L.U32 R4, R5, 0x1f, RZ ;  /* 0x0000001f05047819 */ /* 0x000fe200000006ff */
[----:B0-----:R-:W-:Y:S06]  /*ff20*/  @!P0 BRA `(.L_x_315) ;  /* 0x0000000800e88947 */ /* 0x001fec0003800000 */
.L_x_340:
[----:B------:R-:W1:Y:S01]  /*ff30*/  SYNCS.PHASECHK.TRANS64.TRYWAIT P0, [R9+URZ], R4 ;  /* 0x00000004090075a7 */ /* 0x000e62000800017f */
[----:B------:R-:W-:-:S05]  /*ff40*/  VIADD R0, R8, 0x1 ;  /* 0x0000000108007836 */ /* 0x000fca0000000000 */
[----:B------:R-:W-:-:S04]  /*ff50*/  ISETP.NE.AND P1, PT, R0, 0x12, PT ;  /* 0x000000120000780c */ /* 0x000fc80003f25270 */
[----:B0-----:R-:W-:Y:S02]  /*ff60*/  SEL R2, RZ, 0x1, P1 ;  /* 0x00000001ff027807 */ /* 0x001fe40000800000 */
[----:B------:R-:W-:Y:S02]  /*ff70*/  SEL R0, R0, RZ, P1 ;  /* 0x000000ff00007207 */ /* 0x000fe40000800000 */
[----:B------:R-:W-:-:S03]  /*ff80*/  LOP3.LUT R7, R5, R2, RZ, 0x3c, !PT ;  /* 0x0000000205077212 */ /* 0x000fc600078e3cff */
[----:B------:R-:W-:Y:S01]  /*ff90*/  IMAD R6, R0, 0x8, R3 ;  /* 0x0000000800067824 */ /* 0x000fe200078e0203 */
[----:B------:R-:W-:Y:S01]  /*ffa0*/  SHF.L.U32 R5, R7, 0x1f, RZ ;  /* 0x0000001f07057819 */ /* 0x000fe200000006ff */
[----:B-1----:R-:W-:Y:S06]  /*ffb0*/  @!P0 BRA `(.L_x_316) ;  /* 0x0000000800d88947 */ /* 0x002fec0003800000 */
.L_x_341:
[----:B------:R-:W1:Y:S01]  /*ffc0*/  SYNCS.PHASECHK.TRANS64.TRYWAIT P0, [R6+URZ], R5 ;  /* 0x00000005060075a7 */ /* 0x000e62000800017f */
[----:B------:R-:W-:-:S05]  /*ffd0*/  VIADD R0, R0, 0x1 ;  /* 0x0000000100007836 */ /* 0x000fca0000000000 */
[----:B------:R-:W-:-:S04]  /*ffe0*/  ISETP.NE.AND P1, PT, R0, 0x12, PT ;  /* 0x000000120000780c */ /* 0x000fc80003f25270 */
[----:B------:R-:W-:Y:S02]  /*fff0*/  SEL R2, RZ, 0x1, P1 ;  /* 0x00000001ff027807 */ /* 0x000fe40000800000 */
[----:B------:R-:W-:Y:S02]  /*10000*/  SEL R0, R0, RZ, P1 ;  /* 0x000000ff00007207 */ /* 0x000fe40000800000 */
[----:B------:R-:W-:-:S03]  /*10010*/  LOP3.LUT R7, R7, R2, RZ, 0x3c, !PT ;  /* 0x0000000207077212 */ /* 0x000fc600078e3cff */
[----:B0-----:R-:W-:Y:S01]  /*10020*/  IMAD R9, R0, 0x8, R3 ;  /* 0x0000000800097824 */ /* 0x001fe200078e0203 */
[----:B------:R-:W-:Y:S01]  /*10030*/  SHF.L.U32 R4, R7, 0x1f, RZ ;  /* 0x0000001f07047819 */ /* 0x000fe200000006ff */
[----:B-1----:R-:W-:Y:S06]  /*10040*/  @!P0 BRA `(.L_x_317) ;  /* 0x0000000800c88947 */ /* 0x002fec0003800000 */
.L_x_342:
        /* <DEDUP_REMOVED lines=9> */
.L_x_343:
        /* <DEDUP_REMOVED lines=9> */
.L_x_344:
        /* <DEDUP_REMOVED lines=9> */
.L_x_345:
        /* <DEDUP_REMOVED lines=9> */
.L_x_346:
        /* <DEDUP_REMOVED lines=9> */
.L_x_347:
        /* <DEDUP_REMOVED lines=9> */
.L_x_348:
        /* <DEDUP_REMOVED lines=9> */
.L_x_349:
        /* <DEDUP_REMOVED lines=9> */
.L_x_350:
        /* <DEDUP_REMOVED lines=9> */
.L_x_351:
        /* <DEDUP_REMOVED lines=9> */
.L_x_352:
        /* <DEDUP_REMOVED lines=9> */
.L_x_353:
        /* <DEDUP_REMOVED lines=9> */
.L_x_354:
        /* <DEDUP_REMOVED lines=9> */
.L_x_355:
[----:B------:R-:W1:Y:S01]  /*107a0*/  SYNCS.PHASECHK.TRANS64.TRYWAIT P0, [R6+URZ], R5 ;  /* 0x00000005060075a7 */ /* 0x000e62000800017f */
[----:B------:R-:W-:-:S05]  /*107b0*/  VIADD R0, R0, 0x1 ;  /* 0x0000000100007836 */ /* 0x000fca0000000000 */
[----:B------:R-:W-:-:S04]  /*107c0*/  ISETP.NE.AND P1, PT, R0, 0x12, PT ;  /* 0x000000120000780c */ /* 0x000fc80003f25270 */
[----:B------:R-:W-:Y:S02]  /*107d0*/  SEL R2, RZ, 0x1, P1 ;  /* 0x00000001ff027807 */ /* 0x000fe40000800000 */
[----:B------:R-:W-:Y:S02]  /*107e0*/  SEL R0, R0, RZ, P1 ;  /* 0x000000ff00007207 */ /* 0x000fe40000800000 */
[----:B------:R-:W-:Y:S01]  /*107f0*/  LOP3.LUT R2, R7, R2, RZ, 0x3c, !PT ;  /* 0x0000000207027212 */ /* 0x000fe200078e3cff */
[----:B-1----:R-:W-:Y:S06]  /*10800*/  @!P0 BRA `(.L_x_331) ;  /* 0x0000000400f08947 */ /* 0x002fec0003800000 */
.L_x_356:
[----:B------:R-:W-:Y:S01]  /*10810*/  IMAD R3, R0, 0x8, R3 ;  /* 0x0000000800037824 */ /* 0x000fe200078e0203 */
[----:B------:R-:W-:-:S07]  /*10820*/  SHF.L.U32 R0, R2, 0x1f, RZ ;  /* 0x0000001f02007819 */ /* 0x000fce00000006ff */
.L_x_332:
[----:B--2---:R2:W3:Y:S02]  /*10830*/  SYNCS.PHASECHK.TRANS64.TRYWAIT P0, [R3+URZ], R0 ;  /* 0x00000000030075a7 */ /* 0x0044e4000800017f */
[----:B---3--:R-:W-:Y:S05]  /*10840*/  @!P0 NANOSLEEP.SYNCS 0x989680 ;  /* 0x009896800000895d */ /* 0x008fea0003900000 */
[----:B------:R-:W3:Y:S02]  /*10850*/  @!P0 SYNCS.PHASECHK.TRANS64 P0, [R3+URZ], R0 ;  /* 0x00000000030085a7 */ /* 0x000ee4000800007f */
[----:B---3--:R-:W-:Y:S05]  /*10860*/  @!P0 BRA `(.L_x_332) ;  /* 0xfffffffc00f08947 */ /* 0x008fea000383ffff */
.L_x_313:
[----:B------:R-:W-:Y:S05]  /*10870*/  BSYNC B0 ;  /* 0x0000000000007941 */ /* 0x000fea0003800000 */
.L_x_312:
[----:B------:R-:W-:Y:S05]  /*10880*/  EXIT ;  /* 0x000000000000794d */ /* 0x000fea0003800000 */
.L_x_18:
[----:B-1----:R-:W-:-:S04]  /*10890*/  IMAD.U32 R3, RZ, RZ, UR6 ;  /* 0x00000006ff037e24 */ /* 0x002fc8000f8e00ff */
[----:B------:R1:W2:Y:S03]  /*108a0*/  SYNCS.PHASECHK.TRANS64.TRYWAIT P0, [R3+URZ], R0 ;  /* 0x00000000030075a7 */ /* 0x0002a6000800017f */
[----:B--2---:R-:W-:Y:S05]  /*108b0*/  @!P0 NANOSLEEP.SYNCS 0x989680 ;  /* 0x009896800000895d */ /* 0x004fea0003900000 */
[----:B------:R-:W2:Y:S02]  /*108c0*/  @!P0 SYNCS.PHASECHK.TRANS64 P0, [R3+URZ], R0 ;  /* 0x00000000030085a7 */ /* 0x000ea4000800007f */
[----:B--2---:R-:W-:Y:S05]  /*108d0*/  @!P0 BRA `(.L_x_18) ;  /* 0xfffffffc00ec8947 */ /* 0x004fea000383ffff */
[----:B------:R-:W-:Y:S05]  /*108e0*/  BRA `(.L_x_17) ;  /* 0xffffff1400187947 */ /* 0x000fea000383ffff */
.L_x_24:
[----:B-----5:R1:W-:Y:S02]  /*108f0*/  STL [R1+0x88], R0 ;  /* 0x0000880001007387 */ /* 0x0203e40000100800 */
[----:B-1----:R-:W-:-:S04]  /*10900*/  IMAD.U32 R0, RZ, RZ, UR9 ;  /* 0x00000009ff007e24 */ /* 0x002fc8000f8e00ff */
[----:B------:R1:W3:Y:S03]  /*10910*/  SYNCS.PHASECHK.TRANS64.TRYWAIT P0, [R0+URZ], R229 ;  /* 0x000000e5000075a7 */ /* 0x0002e6000800017f */
[----:B---3--:R-:W-:Y:S05]  /*10920*/  @!P0 NANOSLEEP.SYNCS 0x989680 ;  /* 0x009896800000895d */ /* 0x008fea0003900000 */
[----:B------:R1:W3:Y:S02]  /*10930*/  @!P0 SYNCS.PHASECHK.TRANS64 P0, [R0+URZ], R229 ;  /* 0x000000e5000085a7 */ /* 0x0002e4000800007f */
[----:B-1----:R1:W5:Y:S02]  /*10940*/  LDL.LU R0, [R1+0x88] ;  /* 0x0000880001007983 */ /* 0x0023640000300800 */
[----:B-1-3--:R-:W-:Y:S05]  /*10950*/  @!P0 BRA `(.L_x_24) ;  /* 0xfffffffc00e48947 */ /* 0x00afea000383ffff */
[----:B------:R-:W-:Y:S05]  /*10960*/  BRA `(.L_x_23) ;  /* 0xffffff2400787947 */ /* 0x000fea000383ffff */
.L_x_299:
[----:B------:R-:W-:Y:S01]  /*10970*/  BSSY B1, `(.L_x_333) ;  /* 0x0000006000017945 */ /* 0x000fe20003800000 */
[----:B------:R-:W-:-:S07]  /*10980*/  IMAD.MOV.U32 R2, RZ, RZ, -0x1 ;  /* 0xffffffffff027424 */ /* 0x000fce00078e00ff */
[----:B------:R-:W-:Y:S05]  /*10990*/  WARPSYNC.COLLECTIVE R2, `(.L_x_334) ;  /* 0x00000000020c7348 */ /* 0x000fea0003c00000 */
[----:B------:R-:W-:Y:S02]  /*109a0*/  ELECT P1, UR62, PT ;  /* 0x00000000003e782f */ /* 0x000fe40003820000 */
[----:B------:R-:W-:Y:S01]  /*109b0*/  MOV R2, UR62 ;  /* 0x0000003e00027c02 */ /* 0x000fe20008000f00 */
[----:B------:R-:W-:Y:S10]  /*109c0*/  ENDCOLLECTIVE ;  /* 0x000000000000791b */ /* 0x000ff40003800000 */
.L_x_334:
[----:B------:R-:W-:Y:S05]  /*109d0*/  BSYNC B1 ;  /* 0x0000000000017941 */ /* 0x000fea0003800000 */
.L_x_333:
[----:B------:R-:W-:Y:S05]  /*109e0*/  BRA `(.L_x_335) ;  /* 0xffffffe800247947 */ /* 0x000fea000383ffff */
.L_x_302:
[----:B-1----:R1:W2:Y:S02]  /*109f0*/  SYNCS.PHASECHK.TRANS64.TRYWAIT P1, [R13+URZ+0x90], R4 ;  /* 0x000090040d0075a7 */ /* 0x0022a4000802017f */
[----:B--2---:R-:W-:Y:S05]  /*10a00*/  @!P1 NANOSLEEP.SYNCS 0x989680 ;  /* 0x009896800000995d */ /* 0x004fea0003900000 */
[----:B------:R-:W2:Y:S02]  /*10a10*/  @!P1 SYNCS.PHASECHK.TRANS64 P1, [R13+URZ+0x90], R4 ;  /* 0x000090040d0095a7 */ /* 0x000ea4000802007f */
[----:B--2---:R-:W-:Y:S05]  /*10a20*/  @!P1 BRA `(.L_x_302) ;  /* 0xfffffffc00f09947 */ /* 0x004fea000383ffff */
[----:B------:R-:W-:Y:S05]  /*10a30*/  BRA `(.L_x_336) ;  /* 0xffffffe800587947 */ /* 0x000fea000383ffff */
.L_x_311:
[----:B------:R-:W-:Y:S01]  /*10a40*/  BSSY B0, `(.L_x_337) ;  /* 0x0000006000007945 */ /* 0x000fe20003800000 */
[----:B------:R-:W-:-:S07]  /*10a50*/  IMAD.MOV.U32 R2, RZ, RZ, -0x1 ;  /* 0xffffffffff027424 */ /* 0x000fce00078e00ff */
[----:B------:R-:W-:Y:S05]  /*10a60*/  WARPSYNC.COLLECTIVE R2, `(.L_x_338) ;  /* 0x00000000020c7348 */ /* 0x000fea0003c00000 */
[----:B------:R-:W-:Y:S02]  /*10a70*/  ELECT P1, UR62, PT ;  /* 0x00000000003e782f */ /* 0x000fe40003820000 */
[----:B------:R-:W-:Y:S01]  /*10a80*/  MOV R2, UR62 ;  /* 0x0000003e00027c02 */ /* 0x000fe20008000f00 */
[----:B------:R-:W-:Y:S10]  /*10a90*/  ENDCOLLECTIVE ;  /* 0x000000000000791b */ /* 0x000ff40003800000 */
.L_x_338:
[----:B------:R-:W-:Y:S05]  /*10aa0*/  BSYNC B0 ;  /* 0x0000000000007941 */ /* 0x000fea0003800000 */
.L_x_337:
[----:B------:R-:W-:Y:S01]  /*10ab0*/  PLOP3.LUT P0, PT, P1, PT, PT, 0x80, 0x0 ;  /* 0x000000000000781c */ /* 0x000fe20000f0f070 */
[----:B------:R-:W-:-:S12]  /*10ac0*/  BRA `(.L_x_339) ;  /* 0xfffffff000c07947 */ /* 0x000fd8000383ffff */
.L_x_315:
[----:B0-----:R0:W1:Y:S02]  /*10ad0*/  SYNCS.PHASECHK.TRANS64.TRYWAIT P0, [R7+URZ], R2 ;  /* 0x00000002070075a7 */ /* 0x001064000800017f */
[----:B-1----:R-:W-:Y:S05]  /*10ae0*/  @!P0 NANOSLEEP.SYNCS 0x989680 ;  /* 0x009896800000895d */ /* 0x002fea0003900000 */
[----:B------:R-:W1:Y:S02]  /*10af0*/  @!P0 SYNCS.PHASECHK.TRANS64 P0, [R7+URZ], R2 ;  /* 0x00000002070085a7 */ /* 0x000e64000800007f */
[----:B-1----:R-:W-:Y:S05]  /*10b00*/  @!P0 BRA `(.L_x_315) ;  /* 0xfffffffc00f08947 */ /* 0x002fea000383ffff */
[----:B------:R-:W-:Y:S05]  /*10b10*/  BRA `(.L_x_340) ;  /* 0xfffffff400047947 */ /* 0x000fea000383ffff */
.L_x_316:
[----:B0-----:R0:W1:Y:S02]  /*10b20*/  SYNCS.PHASECHK.TRANS64.TRYWAIT P0, [R9+URZ], R4 ;  /* 0x00000004090075a7 */ /* 0x001064000800017f */
[----:B-1----:R-:W-:Y:S05]  /*10b30*/  @!P0 NANOSLEEP.SYNCS 0x989680 ;  /* 0x009896800000895d */ /* 0x002fea0003900000 */
[----:B------:R-:W1:Y:S02]  /*10b40*/  @!P0 SYNCS.PHASECHK.TRANS64 P0, [R9+URZ], R4 ;  /* 0x00000004090085a7 */ /* 0x000e64000800007f */
[----:B-1----:R-:W-:Y:S05]  /*10b50*/  @!P0 BRA `(.L_x_316) ;  /* 0xfffffffc00f08947 */ /* 0x002fea000383ffff */
[----:B------:R-:W-:Y:S05]  /*10b60*/  BRA `(.L_x_341) ;  /* 0xfffffff400147947 */ /* 0x000fea000383ffff */
.L_x_317:
[----:B0-----:R0:W1:Y:S02]  /*10b70*/  SYNCS.PHASECHK.TRANS64.TRYWAIT P0, [R6+URZ], R5 ;  /* 0x00000005060075a7 */ /* 0x001064000800017f */
[----:B-1----:R-:W-:Y:S05]  /*10b80*/  @!P0 NANOSLEEP.SYNCS 0x989680 ;  /* 0x009896800000895d */ /* 0x002fea0003900000 */
[----:B------:R-:W1:Y:S02]  /*10b90*/  @!P0 SYNCS.PHASECHK.TRANS64 P0, [R6+URZ], R5 ;  /* 0x00000005060085a7 */ /* 0x000e64000800007f */
[----:B-1----:R-:W-:Y:S05]  /*10ba0*/  @!P0 BRA `(.L_x_317) ;  /* 0xfffffffc00f08947 */ /* 0x002fea000383ffff */
[----:B------:R-:W-:Y:S05]  /*10bb0*/  BRA `(.L_x_342) ;  /* 0xfffffff400247947 */ /* 0x000fea000383ffff */
.L_x_318:
[----:B0-----:R0:W1:Y:S02]  /*10bc0*/  SYNCS.PHASECHK.TRANS64.TRYWAIT P0, [R9+URZ], R4 ;  /* 0x00000004090075a7 */ /* 0x001064000800017f */
[----:B-1----:R-:W-:Y:S05]  /*10bd0*/  @!P0 NANOSLEEP.SYNCS 0x989680 ;  /* 0x009896800000895d */ /* 0x002fea0003900000 */
[----:B------:R-:W1:Y:S02]  /*10be0*/  @!P0 SYNCS.PHASECHK.TRANS64 P0, [R9+URZ], R4 ;  /* 0x00000004090085a7 */ /* 0x000e64000800007f */
[----:B-1----:R-:W-:Y:S05]  /*10bf0*/  @!P0 BRA `(.L_x_318) ;  /* 0xfffffffc00f08947 */ /* 0x002fea000383ffff */
[----:B------:R-:W-:Y:S05]  /*10c00*/  BRA `(.L_x_343) ;  /* 0xfffffff400347947 */ /* 0x000fea000383ffff */
.L_x_319:
[----:B0-----:R0:W1:Y:S02]  /*10c10*/  SYNCS.PHASECHK.TRANS64.TRYWAIT P0, [R6+URZ], R5 ;  /* 0x00000005060075a7 */ /* 0x001064000800017f */
[----:B-1----:R-:W-:Y:S05]  /*10c20*/  @!P0 NANOSLEEP.SYNCS 0x989680 ;  /* 0x009896800000895d */ /* 0x002fea0003900000 */
[----:B------:R-:W1:Y:S02]  /*10c30*/  @!P0 SYNCS.PHASECHK.TRANS64 P0, [R6+URZ], R5 ;  /* 0x00000005060085a7 */ /* 0x000e64000800007f */
[----:B-1----:R-:W-:Y:S05]  /*10c40*/  @!P0 BRA `(.L_x_319) ;  /* 0xfffffffc00f08947 */ /* 0x002fea000383ffff */
[----:B------:R-:W-:Y:S05]  /*10c50*/  BRA `(.L_x_344) ;  /* 0xfffffff400447947 */ /* 0x000fea000383ffff */
.L_x_320:
[----:B0-----:R0:W1:Y:S02]  /*10c60*/  SYNCS.PHASECHK.TRANS64.TRYWAIT P0, [R9+URZ], R4 ;  /* 0x00000004090075a7 */ /* 0x001064000800017f */
[----:B-1----:R-:W-:Y:S05]  /*10c70*/  @!P0 NANOSLEEP.SYNCS 0x989680 ;  /* 0x009896800000895d */ /* 0x002fea0003900000 */
[----:B------:R-:W1:Y:S02]  /*10c80*/  @!P0 SYNCS.PHASECHK.TRANS64 P0, [R9+URZ], R4 ;  /* 0x00000004090085a7 */ /* 0x000e64000800007f */
[----:B-1----:R-:W-:Y:S05]  /*10c90*/  @!P0 BRA `(.L_x_320) ;  /* 0xfffffffc00f08947 */ /* 0x002fea000383ffff */
[----:B------:R-:W-:Y:S05]  /*10ca0*/  BRA `(.L_x_345) ;  /* 0xfffffff400547947 */ /* 0x000fea000383ffff */
.L_x_321:
[----:B0-----:R0:W1:Y:S02]  /*10cb0*/  SYNCS.PHASECHK.TRANS64.TRYWAIT P0, [R6+URZ], R5 ;  /* 0x00000005060075a7 */ /* 0x001064000800017f */
[----:B-1----:R-:W-:Y:S05]  /*10cc0*/  @!P0 NANOSLEEP.SYNCS 0x989680 ;  /* 0x009896800000895d */ /* 0x002fea0003900000 */
[----:B------:R-:W1:Y:S02]  /*10cd0*/  @!P0 SYNCS.PHASECHK.TRANS64 P0, [R6+URZ], R5 ;  /* 0x00000005060085a7 */ /* 0x000e64000800007f */
[----:B-1----:R-:W-:Y:S05]  /*10ce0*/  @!P0 BRA `(.L_x_321) ;  /* 0xfffffffc00f08947 */ /* 0x002fea000383ffff */
[----:B------:R-:W-:Y:S05]  /*10cf0*/  BRA `(.L_x_346) ;  /* 0xfffffff400647947 */ /* 0x000fea000383ffff */
.L_x_322:
[----:B0-----:R0:W1:Y:S02]  /*10d00*/  SYNCS.PHASECHK.TRANS64.TRYWAIT P0, [R9+URZ], R4 ;  /* 0x00000004090075a7 */ /* 0x001064000800017f */
[----:B-1----:R-:W-:Y:S05]  /*10d10*/  @!P0 NANOSLEEP.SYNCS 0x989680 ;  /* 0x009896800000895d */ /* 0x002fea0003900000 */
[----:B------:R-:W1:Y:S02]  /*10d20*/  @!P0 SYNCS.PHASECHK.TRANS64 P0, [R9+URZ], R4 ;  /* 0x00000004090085a7 */ /* 0x000e64000800007f */
[----:B-1----:R-:W-:Y:S05]  /*10d30*/  @!P0 BRA `(.L_x_322) ;  /* 0xfffffffc00f08947 */ /* 0x002fea000383ffff */
[----:B------:R-:W-:Y:S05]  /*10d40*/  BRA `(.L_x_347) ;  /* 0xfffffff400747947 */ /* 0x000fea000383ffff */
.L_x_323:
[----:B0-----:R0:W1:Y:S02]  /*10d50*/  SYNCS.PHASECHK.TRANS64.TRYWAIT P0, [R6+URZ], R5 ;  /* 0x00000005060075a7 */ /* 0x001064000800017f */
[----:B-1----:R-:W-:Y:S05]  /*10d60*/  @!P0 NANOSLEEP.SYNCS 0x989680 ;  /* 0x009896800000895d */ /* 0x002fea0003900000 */
[----:B------:R-:W1:Y:S02]  /*10d70*/  @!P0 SYNCS.PHASECHK.TRANS64 P0, [R6+URZ], R5 ;  /* 0x00000005060085a7 */ /* 0x000e64000800007f */
[----:B-1----:R-:W-:Y:S05]  /*10d80*/  @!P0 BRA `(.L_x_323) ;  /* 0xfffffffc00f08947 */ /* 0x002fea000383ffff */
[----:B------:R-:W-:Y:S05]  /*10d90*/  BRA `(.L_x_348) ;  /* 0xfffffff400847947 */ /* 0x000fea000383ffff */
.L_x_324:
[----:B0-----:R0:W1:Y:S02]  /*10da0*/  SYNCS.PHASECHK.TRANS64.TRYWAIT P0, [R9+URZ], R4 ;  /* 0x00000004090075a7 */ /* 0x001064000800017f */
[----:B-1----:R-:W-:Y:S05]  /*10db0*/  @!P0 NANOSLEEP.SYNCS 0x989680 ;  /* 0x009896800000895d */ /* 0x002fea0003900000 */
[----:B------:R-:W1:Y:S02]  /*10dc0*/  @!P0 SYNCS.PHASECHK.TRANS64 P0, [R9+URZ], R4 ;  /* 0x00000004090085a7 */ /* 0x000e64000800007f */
[----:B-1----:R-:W-:Y:S05]  /*10dd0*/  @!P0 BRA `(.L_x_324) ;  /* 0xfffffffc00f08947 */ /* 0x002fea000383ffff */
[----:B------:R-:W-:Y:S05]  /*10de0*/  BRA `(.L_x_349) ;  /* 0xfffffff400947947 */ /* 0x000fea000383ffff */
.L_x_325:
[----:B0-----:R0:W1:Y:S02]  /*10df0*/  SYNCS.PHASECHK.TRANS64.TRYWAIT P0, [R6+URZ], R5 ;  /* 0x00000005060075a7 */ /* 0x001064000800017f */
[----:B-1----:R-:W-:Y:S05]  /*10e00*/  @!P0 NANOSLEEP.SYNCS 0x989680 ;  /* 0x009896800000895d */ /* 0x002fea0003900000 */
[----:B------:R-:W1:Y:S02]  /*10e10*/  @!P0 SYNCS.PHASECHK.TRANS64 P0, [R6+URZ], R5 ;  /* 0x00000005060085a7 */ /* 0x000e64000800007f */
[----:B-1----:R-:W-:Y:S05]  /*10e20*/  @!P0 BRA `(.L_x_325) ;  /* 0xfffffffc00f08947 */ /* 0x002fea000383ffff */
[----:B------:R-:W-:Y:S05]  /*10e30*/  BRA `(.L_x_350) ;  /* 0xfffffff400a47947 */ /* 0x000fea000383ffff */
.L_x_326:
[----:B0-----:R0:W1:Y:S02]  /*10e40*/  SYNCS.PHASECHK.TRANS64.TRYWAIT P0, [R9+URZ], R4 ;  /* 0x00000004090075a7 */ /* 0x001064000800017f */
[----:B-1----:R-:W-:Y:S05]  /*10e50*/  @!P0 NANOSLEEP.SYNCS 0x989680 ;  /* 0x009896800000895d */ /* 0x002fea0003900000 */
[----:B------:R-:W1:Y:S02]  /*10e60*/  @!P0 SYNCS.PHASECHK.TRANS64 P0, [R9+URZ], R4 ;  /* 0x00000004090085a7 */ /* 0x000e64000800007f */
[----:B-1----:R-:W-:Y:S05]  /*10e70*/  @!P0 BRA `(.L_x_326) ;  /* 0xfffffffc00f08947 */ /* 0x002fea000383ffff */
[----:B------:R-:W-:Y:S05]  /*10e80*/  BRA `(.L_x_351) ;  /* 0xfffffff400b47947 */ /* 0x000fea000383ffff */
.L_x_327:
[----:B0-----:R0:W1:Y:S02]  /*10e90*/  SYNCS.PHASECHK.TRANS64.TRYWAIT P0, [R6+URZ], R5 ;  /* 0x00000005060075a7 */ /* 0x001064000800017f */
[----:B-1----:R-:W-:Y:S05]  /*10ea0*/  @!P0 NANOSLEEP.SYNCS 0x989680 ;  /* 0x009896800000895d */ /* 0x002fea0003900000 */
[----:B------:R-:W1:Y:S02]  /*10eb0*/  @!P0 SYNCS.PHASECHK.TRANS64 P0, [R6+URZ], R5 ;  /* 0x00000005060085a7 */ /* 0x000e64000800007f */
[----:B-1----:R-:W-:Y:S05]  /*10ec0*/  @!P0 BRA `(.L_x_327) ;  /* 0xfffffffc00f08947 */ /* 0x002fea000383ffff */
[----:B------:R-:W-:Y:S05]  /*10ed0*/  BRA `(.L_x_352) ;  /* 0xfffffff400c47947 */ /* 0x000fea000383ffff */
.L_x_328:
[----:B0-----:R0:W1:Y:S02]  /*10ee0*/  SYNCS.PHASECHK.TRANS64.TRYWAIT P0, [R9+URZ], R4 ;  /* 0x00000004090075a7 */ /* 0x001064000800017f */
[----:B-1----:R-:W-:Y:S05]  /*10ef0*/  @!P0 NANOSLEEP.SYNCS 0x989680 ;  /* 0x009896800000895d */ /* 0x002fea0003900000 */
[----:B------:R-:W1:Y:S02]  /*10f00*/  @!P0 SYNCS.PHASECHK.TRANS64 P0, [R9+URZ], R4 ;  /* 0x00000004090085a7 */ /* 0x000e64000800007f */
[----:B-1----:R-:W-:Y:S05]  /*10f10*/  @!P0 BRA `(.L_x_328) ;  /* 0xfffffffc00f08947 */ /* 0x002fea000383ffff */
[----:B------:R-:W-:Y:S05]  /*10f20*/  BRA `(.L_x_353) ;  /* 0xfffffff400d47947 */ /* 0x000fea000383ffff */
.L_x_329:
[----:B0-----:R0:W1:Y:S02]  /*10f30*/  SYNCS.PHASECHK.TRANS64.TRYWAIT P0, [R6+URZ], R5 ;  /* 0x00000005060075a7 */ /* 0x001064000800017f */
[----:B-1----:R-:W-:Y:S05]  /*10f40*/  @!P0 NANOSLEEP.SYNCS 0x989680 ;  /* 0x009896800000895d */ /* 0x002fea0003900000 */
[----:B------:R-:W1:Y:S02]  /*10f50*/  @!P0 SYNCS.PHASECHK.TRANS64 P0, [R6+URZ], R5 ;  /* 0x00000005060085a7 */ /* 0x000e64000800007f */
[----:B-1----:R-:W-:Y:S05]  /*10f60*/  @!P0 BRA `(.L_x_329) ;  /* 0xfffffffc00f08947 */ /* 0x002fea000383ffff */
[----:B------:R-:W-:Y:S05]  /*10f70*/  BRA `(.L_x_354) ;  /* 0xfffffff400e47947 */ /* 0x000fea000383ffff */
.L_x_330:
[----:B0-----:R0:W1:Y:S02]  /*10f80*/  SYNCS.PHASECHK.TRANS64.TRYWAIT P0, [R9+URZ], R4 ;  /* 0x00000004090075a7 */ /* 0x001064000800017f */
[----:B-1----:R-:W-:Y:S05]  /*10f90*/  @!P0 NANOSLEEP.SYNCS 0x989680 ;  /* 0x009896800000895d */ /* 0x002fea0003900000 */
[----:B------:R-:W1:Y:S02]  /*10fa0*/  @!P0 SYNCS.PHASECHK.TRANS64 P0, [R9+URZ], R4 ;  /* 0x00000004090085a7 */ /* 0x000e64000800007f */
[----:B-1----:R-:W-:Y:S05]  /*10fb0*/  @!P0 BRA `(.L_x_330) ;  /* 0xfffffffc00f08947 */ /* 0x002fea000383ffff */
[----:B------:R-:W-:Y:S05]  /*10fc0*/  BRA `(.L_x_355) ;  /* 0xfffffff400f47947 */ /* 0x000fea000383ffff */
.L_x_331:
[----:B-1----:R1:W2:Y:S02]  /*10fd0*/  SYNCS.PHASECHK.TRANS64.TRYWAIT P0, [R6+URZ], R5 ;  /* 0x00000005060075a7 */ /* 0x0022a4000800017f */
[----:B--2---:R-:W-:Y:S05]  /*10fe0*/  @!P0 NANOSLEEP.SYNCS 0x989680 ;  /* 0x009896800000895d */ /* 0x004fea0003900000 */
[----:B------:R-:W2:Y:S02]  /*10ff0*/  @!P0 SYNCS.PHASECHK.TRANS64 P0, [R6+URZ], R5 ;  /* 0x00000005060085a7 */ /* 0x000ea4000800007f */
[----:B--2---:R-:W-:Y:S05]  /*11000*/  @!P0 BRA `(.L_x_331) ;  /* 0xfffffffc00f08947 */ /* 0x004fea000383ffff */
[----:B------:R-:W-:Y:S05]  /*11010*/  BRA `(.L_x_356) ;  /* 0xfffffff400fc7947 */ /* 0x000fea000383ffff */
.L_x_357:
[----:B------:R-:W-:-:S00]  /*11020*/  BRA `(.L_x_357) ;  /* 0xfffffffc00fc7947 */ /* 0x000fc0000383ffff */
[----:B------:R-:W-:-:S00]  /*11030*/  NOP ;  /* 0x0000000000007918 */ /* 0x000fc00000000000 */
        /* <DEDUP_REMOVED lines=12> */
.L_x_358:


//--------------------- .nv.shared._ZN7cutlass13device_kernelINS_4gemm6kernel13GemmUniversalIN4cute5tupleIJiiiiEEENS1_10collective13CollectiveMmaINS1_37MainloopSm90TmaGmmaWarpSpecializedFP8ILi18ENS5_IJNS4_1CILi1EEESB_SB_EEENS1_35KernelTmaWarpSpecializedCooperativeEEENS5_IJNSA_ILi128EEENSA_ILi256EEENSA_ILi32EEEEEENS_12float_e5m2_tENS5_IJlSB_lEEENS_12float_e4m3_tESK_NS4_8TiledMMAINS4_8MMA_AtomIJNS4_4SM904GMMA31MMA_64x256x32_F32E5M2E4M3_SS_TNILNSP_7ScaleInE1ELSR_1EEEEEENS4_6LayoutINS5_IJNSA_ILi2EEESB_SB_EEENS5_IJSB_NSA_ILi0EEESX_EEEEENS5_IJNS4_10UnderscoreES10_S10_EEEEENS4_13SM90_TMA_LOADENS4_14ComposedLayoutINS4_7SwizzleILi1ELi4ELi3EEENS4_18smem_ptr_flag_bitsILi8EEENSU_INS5_IJNSA_ILi8EEESH_EEENS5_IJSH_SB_EEEEEEEvNS4_8identityES13_S1D_vS1E_EENS_8epilogue10collective6detail29Sm90TmaWarpSpecializedAdapterINS1H_15DefaultEpilogueISJ_SK_SK_NS1G_6thread17LinearCombinationISJ_Li1EffLNS1L_9ScaleType4KindE0ELNS_15FloatRoundStyleE2ESJ_EENS1_15EpilogueDefaultEEEEEvvEEEEvNT_6ParamsE --------------------------
	.section	.nv.shared._ZN7cutlass13device_kernelINS_4gemm6kernel13GemmUniversalIN4cute5tupleIJiiiiEEENS1_10collective13CollectiveMmaINS1_37MainloopSm90TmaGmmaWarpSpecializedFP8ILi18ENS5_IJNS4_1CILi1EEESB_SB_EEENS1_35KernelTmaWarpSpecializedCooperativeEEENS5_IJNSA_ILi128EEENSA_ILi256EEENSA_ILi32EEEEEENS_12float_e5m2_tENS5_IJlSB_lEEENS_12float_e4m3_tESK_NS4_8TiledMMAINS4_8MMA_AtomIJNS4_4SM904GMMA31MMA_64x256x32_F32E5M2E4M3_SS_TNILNSP_7ScaleInE1ELSR_1EEEEEENS4_6LayoutINS5_IJNSA_ILi2EEESB_SB_EEENS5_IJSB_NSA_ILi0EEESX_EEEEENS5_IJNS4_10UnderscoreES10_S10_EEEEENS4_13SM90_TMA_LOADENS4_14ComposedLayoutINS4_7SwizzleILi1ELi4ELi3EEENS4_18smem_ptr_flag_bitsILi8EEENSU_INS5_IJNSA_ILi8EEESH_EEENS5_IJSH_SB_EEEEEEEvNS4_8identityES13_S1D_vS1E_EENS_8epilogue10collective6detail29Sm90TmaWarpSpecializedAdapterINS1H_15DefaultEpilogueISJ_SK_SK_NS1G_6thread17LinearCombinationISJ_Li1EffLNS1L_9ScaleType4KindE0ELNS_15FloatRoundStyleE2ESJ_EENS1_15EpilogueDefaultEEEEEvvEEEEvNT_6ParamsE,"aw",@nobits
	.sectionflags	@""
	.align	16
	.zero		1024


//--------------------- .nv.shared.reserved.0     --------------------------
	.section	.nv.shared.reserved.0,"aw",@nobits
	.weak		__nv_reservedSMEM_offset_0_alias
	.size		__nv_reservedSMEM_offset_0_alias, 0, 0
	.other		__nv_reservedSMEM_offset_0_alias,@"STO_CUDA_RESERVED_SHARED STV_DEFAULT"
__nv_reservedSMEM_offset_0_alias:
	.zero		0


//--------------------- .nv.global                --------------------------
	.section	.nv.global,"aw",@nobits
.nv.global:
	.type		_ZN40_INTERNAL_edd9b397_4_k_cu_dc84d0ad_249354cute1_E,@object
	.size		_ZN40_INTERNAL_edd9b397_4_k_cu_dc84d0ad_249354cute1_E,(_ZN40_INTERNAL_edd9b397_4_k_cu_dc84d0ad_249354cuda3std3__45__cpo6cbeginE - _ZN40_INTERNAL_edd9b397_4_k_cu_dc84d0ad_249354cute1_E)
_ZN40_INTERNAL_edd9b397_4_k_cu_dc84d0ad_249354cute1_E:
	.zero		1
	.type		_ZN40_INTERNAL_edd9b397_4_k_cu_dc84d0ad_249354cuda3std3__45__cpo6cbeginE,@object
	.size		_ZN40_INTERNAL_edd9b397_4_k_cu_dc84d0ad_249354cuda3std3__45__cpo6cbeginE,(_ZN40_INTERNAL_edd9b397_4_k_cu_dc84d0ad_249354cuda3std3__48in_placeE - _ZN40_INTERNAL_edd9b397_4_k_cu_dc84d0ad_249354cuda3std3__45__cpo6cbeginE)
_ZN40_INTERNAL_edd9b397_4_k_cu_dc84d0ad_249354cuda3std3__45__cpo6cbeginE:
	.zero		1
	.type		_ZN40_INTERNAL_edd9b397_4_k_cu_dc84d0ad_249354cuda3std3__48in_placeE,@object
	.size		_ZN40_INTERNAL_edd9b397_4_k_cu_dc84d0ad_249354cuda3std3__48in_placeE,(_ZN40_INTERNAL_edd9b397_4_k_cu_dc84d0ad_249354cuda3std6ranges3__45__cpo9iter_moveE - _ZN40_INTERNAL_edd9b397_4_k_cu_dc84d0ad_249354cuda3std3__48in_placeE)
_ZN40_INTERNAL_edd9b397_4_k_cu_dc84d0ad_249354cuda3std3__48in_placeE:
	.zero		1
	.type		_ZN40_INTERNAL_edd9b397_4_k_cu_dc84d0ad_249354cuda3std6ranges3__45__cpo9iter_moveE,@object
	.size		_ZN40_INTERNAL_edd9b397_4_k_cu_dc84d0ad_249354cuda3std6ranges3__45__cpo9iter_moveE,(_ZN40_INTERNAL_edd9b397_4_k_cu_dc84d0ad_249354cuda3std3__45__cpo5beginE - _ZN40_INTERNAL_edd9b397_4_k_cu_dc84d0ad_249354cuda3std6ranges3__45__cpo9iter_moveE)
_ZN40_INTERNAL_edd9b397_4_k_cu_dc84d0ad_249354cuda3std6ranges3__45__cpo9iter_moveE:
	.zero		1
	.type		_ZN40_INTERNAL_edd9b397_4_k_cu_dc84d0ad_249354cuda3std3__45__cpo5beginE,@object
	.size		_ZN40_INTERNAL_edd9b397_4_k_cu_dc84d0ad_249354cuda3std3__45__cpo5beginE,(_ZN40_INTERNAL_edd9b397_4_k_cu_dc84d0ad_249354cuda3std3__442_GLOBAL__N__edd9b397_4_k_cu_dc84d0ad_249356ignoreE - _ZN40_INTERNAL_edd9b397_4_k_cu_dc84d0ad_249354cuda3std3__45__cpo5beginE)
_ZN40_INTERNAL_edd9b397_4_k_cu_dc84d0ad_249354cuda3std3__45__cpo5beginE:
	.zero		1
	.type		_ZN40_INTERNAL_edd9b397_4_k_cu_dc84d0ad_249354cuda3std3__442_GLOBAL__N__edd9b397_4_k_cu_dc84d0ad_249356ignoreE,@object
	.size		_ZN40_INTERNAL_edd9b397_4_k_cu_dc84d0ad_249354cuda3std3__442_GLOBAL__N__edd9b397_4_k_cu_dc84d0ad_249356ignoreE,(_ZN40_INTERNAL_edd9b397_4_k_cu_dc84d0ad_249354cute7productE - _ZN40_INTERNAL_edd9b397_4_k_cu_dc84d0ad_249354cuda3std3__442_GLOBAL__N__edd9b397_4_k_cu_dc84d0ad_249356ignoreE)
_ZN40_INTERNAL_edd9b397_4_k_cu_dc84d0ad_249354cuda3std3__442_GLOBAL__N__edd9b397_4_k_cu_dc84d0ad_249356ignoreE:
	.zero		1
	.type		_ZN40_INTERNAL_edd9b397_4_k_cu_dc84d0ad_249354cute7productE,@object
	.size		_ZN40_INTERNAL_edd9b397_4_k_cu_dc84d0ad_249354cute7productE,(_ZN40_INTERNAL_edd9b397_4_k_cu_dc84d0ad_249354cuda3std3__45__cpo3endE - _ZN40_INTERNAL_edd9b397_4_k_cu_dc84d0ad_249354cute7productE)
_ZN40_INTERNAL_edd9b397_4_k_cu_dc84d0ad_249354cute7productE:
	.zero		1
	.type		_ZN40_INTERNAL_edd9b397_4_k_cu_dc84d0ad_249354cuda3std3__45__cpo3endE,@object
	.size		_ZN40_INTERNAL_edd9b397_4_k_cu_dc84d0ad_249354cuda3std3__45__cpo3endE,(_ZN40_INTERNAL_edd9b397_4_k_cu_dc84d0ad_249354cuda3std3__419piecewise_constructE - _ZN40_INTERNAL_edd9b397_4_k_cu_dc84d0ad_249354cuda3std3__45__cpo3endE)
_ZN40_INTERNAL_edd9b397_4_k_cu_dc84d0ad_249354cuda3std3__45__cpo3endE:
	.zero		1
	.type		_ZN40_INTERNAL_edd9b397_4_k_cu_dc84d0ad_249354cuda3std3__419piecewise_constructE,@object
	.size		_ZN40_INTERNAL_edd9b397_4_k_cu_dc84d0ad_249354cuda3std3__419piecewise_constructE,(_ZN40_INTERNAL_edd9b397_4_k_cu_dc84d0ad_249354cuda3std3__45__cpo4cendE - _ZN40_INTERNAL_edd9b397_4_k_cu_dc84d0ad_249354cuda3std3__419piecewise_constructE)
_ZN40_INTERNAL_edd9b397_4_k_cu_dc84d0ad_249354cuda3std3__419piecewise_constructE:
	.zero		1
	.type		_ZN40_INTERNAL_edd9b397_4_k_cu_dc84d0ad_249354cuda3std3__45__cpo4cendE,@object
	.size		_ZN40_INTERNAL_edd9b397_4_k_cu_dc84d0ad_249354cuda3std3__45__cpo4cendE,(_ZN40_INTERNAL_edd9b397_4_k_cu_dc84d0ad_249354cuda3std6ranges3__45__cpo4swapE - _ZN40_INTERNAL_edd9b397_4_k_cu_dc84d0ad_249354cuda3std3__45__cpo4cendE)
_ZN40_INTERNAL_edd9b397_4_k_cu_dc84d0ad_249354cuda3std3__45__cpo4cendE:
	.zero		1
	.type		_ZN40_INTERNAL_edd9b397_4_k_cu_dc84d0ad_249354cuda3std6ranges3__45__cpo4swapE,@object
	.size		_ZN40_INTERNAL_edd9b397_4_k_cu_dc84d0ad_249354cuda3std6ranges3__45__cpo4swapE,(.L_7 - _ZN40_INTERNAL_edd9b397_4_k_cu_dc84d0ad_249354cuda3std6ranges3__45__cpo4swapE)
_ZN40_INTERNAL_edd9b397_4_k_cu_dc84d0ad_249354cuda3std6ranges3__45__cpo4swapE:
	.zero		1
.L_7:


//--------------------- .nv.constant0._ZN7cutlass13device_kernelINS_4gemm6kernel13GemmUniversalIN4cute5tupleIJiiiiEEENS1_10collective13CollectiveMmaINS1_37MainloopSm90TmaGmmaWarpSpecializedFP8ILi18ENS5_IJNS4_1CILi1EEESB_SB_EEENS1_35KernelTmaWarpSpecializedCooperativeEEENS5_IJNSA_ILi128EEENSA_ILi256EEENSA_ILi32EEEEEENS_12float_e5m2_tENS5_IJlSB_lEEENS_12float_e4m3_tESK_NS4_8TiledMMAINS4_8MMA_AtomIJNS4_4SM904GMMA31MMA_64x256x32_F32E5M2E4M3_SS_TNILNSP_7ScaleInE1ELSR_1EEEEEENS4_6LayoutINS5_IJNSA_ILi2EEESB_SB_EEENS5_IJSB_NSA_ILi0EEESX_EEEEENS5_IJNS4_10UnderscoreES10_S10_EEEEENS4_13SM90_TMA_LOADENS4_14ComposedLayoutINS4_7SwizzleILi1ELi4ELi3EEENS4_18smem_ptr_flag_bitsILi8EEENSU_INS5_IJNSA_ILi8EEESH_EEENS5_IJSH_SB_EEEEEEEvNS4_8identityES13_S1D_vS1E_EENS_8epilogue10collective6detail29Sm90TmaWarpSpecializedAdapterINS1H_15DefaultEpilogueISJ_SK_SK_NS1G_6thread17LinearCombinationISJ_Li1EffLNS1L_9ScaleType4KindE0ELNS_15FloatRoundStyleE2ESJ_EENS1_15EpilogueDefaultEEEEEvvEEEEvNT_6ParamsE --------------------------
	.section	.nv.constant0._ZN7cutlass13device_kernelINS_4gemm6kernel13GemmUniversalIN4cute5tupleIJiiiiEEENS1_10collective13CollectiveMmaINS1_37MainloopSm90TmaGmmaWarpSpecializedFP8ILi18ENS5_IJNS4_1CILi1EEESB_SB_EEENS1_35KernelTmaWarpSpecializedCooperativeEEENS5_IJNSA_ILi128EEENSA_ILi256EEENSA_ILi32EEEEEENS_12float_e5m2_tENS5_IJlSB_lEEENS_12float_e4m3_tESK_NS4_8TiledMMAINS4_8MMA_AtomIJNS4_4SM904GMMA31MMA_64x256x32_F32E5M2E4M3_SS_TNILNSP_7ScaleInE1ELSR_1EEEEEENS4_6LayoutINS5_IJNSA_ILi2EEESB_SB_EEENS5_IJSB_NSA_ILi0EEESX_EEEEENS5_IJNS4_10UnderscoreES10_S10_EEEEENS4_13SM90_TMA_LOADENS4_14ComposedLayoutINS4_7SwizzleILi1ELi4ELi3EEENS4_18smem_ptr_flag_bitsILi8EEENSU_INS5_IJNSA_ILi8EEESH_EEENS5_IJSH_SB_EEEEEEEvNS4_8identityES13_S1D_vS1E_EENS_8epilogue10collective6detail29Sm90TmaWarpSpecializedAdapterINS1H_15DefaultEpilogueISJ_SK_SK_NS1G_6thread17LinearCombinationISJ_Li1EffLNS1L_9ScaleType4KindE0ELNS_15FloatRoundStyleE2ESJ_EENS1_15EpilogueDefaultEEEEEvvEEEEvNT_6ParamsE,"a",@progbits
	.sectionflags	@""
	.align	4
.nv.constant0._ZN7cutlass13device_kernelINS_4gemm6kernel13GemmUniversalIN4cute5tupleIJiiiiEEENS1_10collective13CollectiveMmaINS1_37MainloopSm90TmaGmmaWarpSpecializedFP8ILi18ENS5_IJNS4_1CILi1EEESB_SB_EEENS1_35KernelTmaWarpSpecializedCooperativeEEENS5_IJNSA_ILi128EEENSA_ILi256EEENSA_ILi32EEEEEENS_12float_e5m2_tENS5_IJlSB_lEEENS_12float_e4m3_tESK_NS4_8TiledMMAINS4_8MMA_AtomIJNS4_4SM904GMMA31MMA_64x256x32_F32E5M2E4M3_SS_TNILNSP_7ScaleInE1ELSR_1EEEEEENS4_6LayoutINS5_IJNSA_ILi2EEESB_SB_EEENS5_IJSB_NSA_ILi0EEESX_EEEEENS5_IJNS4_10UnderscoreES10_S10_EEEEENS4_13SM90_TMA_LOADENS4_14ComposedLayoutINS4_7SwizzleILi1ELi4ELi3EEENS4_18smem_ptr_flag_bitsILi8EEENSU_INS5_IJNSA_ILi8EEESH_EEENS5_IJSH_SB_EEEEEEEvNS4_8identityES13_S1D_vS1E_EENS_8epilogue10collective6detail29Sm90TmaWarpSpecializedAdapterINS1H_15DefaultEpilogueISJ_SK_SK_NS1G_6thread17LinearCombinationISJ_Li1EffLNS1L_9ScaleType4KindE0ELNS_15FloatRoundStyleE2ESJ_EENS1_15EpilogueDefaultEEEEEvvEEEEvNT_6ParamsE:
	.zero		1664


//--------------------- SYMBOLS --------------------------

	.type		.nv.reservedSmem.offset0,@object
	.size		.nv.reservedSmem.offset0,0x4
